def attn_fwd(
    Q,
    K,
    V,
    Out,
    Lse,
    sm_scale,
    stride_qz,
    stride_qh,
    stride_qm,
    stride_qk,
    stride_kz,
    stride_kh,
    stride_kn,
    stride_kk,
    stride_vz,
    stride_vh,
    stride_vn,
    stride_vk,
    stride_oz,
    stride_oh,
    stride_om,
    stride_ok,
    seqlen_q,
    seqlen_k,
    BLOCK_M: tl.constexpr,
    BLOCK_N: tl.constexpr,
    HEAD_DIM: tl.constexpr,
    CAUSAL: tl.constexpr,
):
    start_m = tl.program_id(0)
    off_hz = tl.program_id(1)
    q_off = off_hz * stride_qh
    k_off = off_hz * stride_kh
    v_off = off_hz * stride_vh
    offs_m = start_m * BLOCK_M + tl.arange(0, BLOCK_M)
    offs_d = tl.arange(0, HEAD_DIM)
    offs_n = tl.arange(0, BLOCK_N)
    q_ptrs = Q + q_off + offs_m[:, None] * stride_qm + offs_d[None, :] * stride_qk
    k_ptrs = K + k_off + offs_d[:, None] * stride_kk + offs_n[None, :] * stride_kn
    v_ptrs = V + v_off + offs_n[:, None] * stride_vn + offs_d[None, :] * stride_vk
    m_i = tl.full([BLOCK_M], float("-inf"), dtype=tl.float32)
    l_i = tl.zeros([BLOCK_M], dtype=tl.float32) + 1.0
    acc = tl.zeros([BLOCK_M, HEAD_DIM], dtype=tl.float32)
    q = tl.load(q_ptrs)
    acc, l_i, m_i = _attn_fwd_inner(
        acc,
        l_i,
        m_i,
        q,
        k_ptrs,
        v_ptrs,
        sm_scale,
        stride_kn,
        stride_vn,
        start_m,
        seqlen_k,
        BLOCK_M,
        BLOCK_N,
        HEAD_DIM,
        CAUSAL,
    )
    acc = acc / l_i[:, None]
    lse = m_i + tl.math.log2(l_i) / 1.4426950408889634
    o_ptrs = (
        Out
        + off_hz * stride_oh
        + offs_m[:, None] * stride_om
        + offs_d[None, :] * stride_ok
    )
    tl.store(o_ptrs, acc.to(Out.dtype.element_ty))
    tl.store(Lse + off_hz * seqlen_q + offs_m, lse)

# config = {"BLOCK_M": 256, "BLOCK_N": 128, "HEAD_DIM": 16, "arch": "sm_100", "causal": true, "dtype": "fp16", "num_stages": 3, "num_warps": 8}
# arch = sm_100


// ===== COMPILED SASS (sm_100a) =====

	.target	sm_100a

	.elftype	@"ET_EXEC"


//--------------------- .note.nv.tkinfo           --------------------------
	.section	.note.nv.tkinfo,"",@"SHT_NOTE"
	.sectionflags	@"SHF_NOTE_NV_TKINFO"
	.tkinfo
        /*0018*/ 	.word	0x00000081
        /*0030*/ 	.string	""
        /*0030*/ 	.string	"ptxas-blackwell"
        /*0030*/ 	.string	"Cuda compilation tools, release 12.9, V12.9.86"
        /*0030*/ 	.string	"Build cuda_12.9.r12.9/compiler.36037853_0"
        /*0030*/ 	.string	"-v  -suppress-debug-info  -lineinfo  -arch sm_100a "



//--------------------- .note.nv.cuver            --------------------------
	.section	.note.nv.cuver,"",@"SHT_NOTE"
	.sectionflags	@"SHF_NOTE_NV_CUVER"
        /*0018*/ 	.short	0x0001
        /*001a*/ 	.short	0x0064
        /*001c*/ 	.short	0x0001
        /*001e*/ 	.short	0x0000
        /*0020*/ 	.short	0x0001
        /*0022*/ 	.short	0x0000


//--------------------- .nv.info                  --------------------------
	.section	.nv.info,"",@"SHT_CUDA_INFO"
	.align	4


	//----- nvinfo : EIATTR_REGCOUNT
	.align		4
        /*0000*/ 	.byte	0x04, 0x2f
        /*0002*/ 	.short	(.L_5 - .L_4)
	.align		4
.L_4:
        /*0004*/ 	.word	index@(attn_fwd)
        /*0008*/ 	.word	0x000000ff


	//----- nvinfo : EIATTR_FRAME_SIZE
	.align		4
.L_5:
        /*000c*/ 	.byte	0x04, 0x11
        /*000e*/ 	.short	(.L_7 - .L_6)
	.align		4
.L_6:
        /*0010*/ 	.word	index@($__internal_2_$__cuda_sm10x_tcgen05_guardrail_trap_unallocated_columns_being_dealloced)
        /*0014*/ 	.word	0x000000c0


	//----- nvinfo : EIATTR_FRAME_SIZE
	.align		4
.L_7:
        /*0018*/ 	.byte	0x04, 0x11
        /*001a*/ 	.short	(.L_9 - .L_8)
	.align		4
.L_8:
        /*001c*/ 	.word	index@($__internal_1_$__cuda_sm10x_tcgen05_guardrail_trap_phase_invalid_during_alloc)
        /*0020*/ 	.word	0x000000c0


	//----- nvinfo : EIATTR_FRAME_SIZE
	.align		4
.L_9:
        /*0024*/ 	.byte	0x04, 0x11
        /*0026*/ 	.short	(.L_11 - .L_10)
	.align		4
.L_10:
        /*0028*/ 	.word	index@($__internal_0_$__cuda_sm10x_tcgen05_guardrail_trap_col_being_dealloced_not_returned_by_alloc)
        /*002c*/ 	.word	0x000000c0


	//----- nvinfo : EIATTR_FRAME_SIZE
	.align		4
.L_11:
        /*0030*/ 	.byte	0x04, 0x11
        /*0032*/ 	.short	(.L_13 - .L_12)
	.align		4
.L_12:
        /*0034*/ 	.word	index@(attn_fwd)
        /*0038*/ 	.word	0x000000c0


	//----- nvinfo : EIATTR_MIN_STACK_SIZE
	.align		4
.L_13:
        /*003c*/ 	.byte	0x04, 0x12
        /*003e*/ 	.short	(.L_15 - .L_14)
	.align		4
.L_14:
        /*0040*/ 	.word	index@(attn_fwd)
        /*0044*/ 	.word	0x000000c0
.L_15:


//--------------------- .nv.info.attn_fwd         --------------------------
	.section	.nv.info.attn_fwd,"",@"SHT_CUDA_INFO"
	.sectionflags	@""
	.align	4


	//----- nvinfo : EIATTR_CUDA_API_VERSION
	.align		4
        /*0000*/ 	.byte	0x04, 0x37
        /*0002*/ 	.short	(.L_17 - .L_16)
.L_16:
        /*0004*/ 	.word	0x00000081


	//----- nvinfo : EIATTR_KPARAM_INFO
	.align		4
.L_17:
        /*0008*/ 	.byte	0x04, 0x17
        /*000a*/ 	.short	(.L_19 - .L_18)
.L_18:
        /*000c*/ 	.word	0x00000000
        /*0010*/ 	.short	0x0019
        /*0012*/ 	.short	0x0080
        /*0014*/ 	.byte	0x00, 0xf4, 0x21, 0x00


	//----- nvinfo : EIATTR_KPARAM_INFO
	.align		4
.L_19:
        /*0018*/ 	.byte	0x04, 0x17
        /*001a*/ 	.short	(.L_21 - .L_20)
.L_20:
        /*001c*/ 	.word	0x00000000
        /*0020*/ 	.short	0x0018
        /*0022*/ 	.short	0x0078
        /*0024*/ 	.byte	0x00, 0xf4, 0x21, 0x00


	//----- nvinfo : EIATTR_KPARAM_INFO
	.align		4
.L_21:
        /*0028*/ 	.byte	0x04, 0x17
        /*002a*/ 	.short	(.L_23 - .L_22)
.L_22:
        /*002c*/ 	.word	0x00000000
        /*0030*/ 	.short	0x0017
        /*0032*/ 	.short	0x0070
        /*0034*/ 	.byte	0x00, 0xf0, 0x11, 0x00


	//----- nvinfo : EIATTR_KPARAM_INFO
	.align		4
.L_23:
        /*0038*/ 	.byte	0x04, 0x17
        /*003a*/ 	.short	(.L_25 - .L_24)
.L_24:
        /*003c*/ 	.word	0x00000000
        /*0040*/ 	.short	0x0016
        /*0042*/ 	.short	0x006c
        /*0044*/ 	.byte	0x00, 0xf0, 0x11, 0x00


	//----- nvinfo : EIATTR_KPARAM_INFO
	.align		4
.L_25:
        /*0048*/ 	.byte	0x04, 0x17
        /*004a*/ 	.short	(.L_27 - .L_26)
.L_26:
        /*004c*/ 	.word	0x00000000
        /*0050*/ 	.short	0x0015
        /*0052*/ 	.short	0x0068
        /*0054*/ 	.byte	0x00, 0xf0, 0x11, 0x00


	//----- nvinfo : EIATTR_KPARAM_INFO
	.align		4
.L_27:
        /*0058*/ 	.byte	0x04, 0x17
        /*005a*/ 	.short	(.L_29 - .L_28)
.L_28:
        /*005c*/ 	.word	0x00000000
        /*0060*/ 	.short	0x0014
        /*0062*/ 	.short	0x0064
        /*0064*/ 	.byte	0x00, 0xf0, 0x11, 0x00


	//----- nvinfo : EIATTR_KPARAM_INFO
	.align		4
.L_29:
        /*0068*/ 	.byte	0x04, 0x17
        /*006a*/ 	.short	(.L_31 - .L_30)
.L_30:
        /*006c*/ 	.word	0x00000000
        /*0070*/ 	.short	0x0013
        /*0072*/ 	.short	0x0060
        /*0074*/ 	.byte	0x00, 0xf0, 0x11, 0x00


	//----- nvinfo : EIATTR_KPARAM_INFO
	.align		4
.L_31:
        /*0078*/ 	.byte	0x04, 0x17
        /*007a*/ 	.short	(.L_33 - .L_32)
.L_32:
        /*007c*/ 	.word	0x00000000
        /*0080*/ 	.short	0x0012
        /*0082*/ 	.short	0x005c
        /*0084*/ 	.byte	0x00, 0xf0, 0x11, 0x00


	//----- nvinfo : EIATTR_KPARAM_INFO
	.align		4
.L_33:
        /*0088*/ 	.byte	0x04, 0x17
        /*008a*/ 	.short	(.L_35 - .L_34)
.L_34:
        /*008c*/ 	.word	0x00000000
        /*0090*/ 	.short	0x0011
        /*0092*/ 	.short	0x0058
        /*0094*/ 	.byte	0x00, 0xf0, 0x11, 0x00


	//----- nvinfo : EIATTR_KPARAM_INFO
	.align		4
.L_35:
        /*0098*/ 	.byte	0x04, 0x17
        /*009a*/ 	.short	(.L_37 - .L_36)
.L_36:
        /*009c*/ 	.word	0x00000000
        /*00a0*/ 	.short	0x0010
        /*00a2*/ 	.short	0x0054
        /*00a4*/ 	.byte	0x00, 0xf0, 0x11, 0x00


	//----- nvinfo : EIATTR_KPARAM_INFO
	.align		4
.L_37:
        /*00a8*/ 	.byte	0x04, 0x17
        /*00aa*/ 	.short	(.L_39 - .L_38)
.L_38:
        /*00ac*/ 	.word	0x00000000
        /*00b0*/ 	.short	0x000f
        /*00b2*/ 	.short	0x0050
        /*00b4*/ 	.byte	0x00, 0xf0, 0x11, 0x00


	//----- nvinfo : EIATTR_KPARAM_INFO
	.align		4
.L_39:
        /*00b8*/ 	.byte	0x04, 0x17
        /*00ba*/ 	.short	(.L_41 - .L_40)
.L_40:
        /*00bc*/ 	.word	0x00000000
        /*00c0*/ 	.short	0x000e
        /*00c2*/ 	.short	0x004c
        /*00c4*/ 	.byte	0x00, 0xf0, 0x11, 0x00


	//----- nvinfo : EIATTR_KPARAM_INFO
	.align		4
.L_41:
        /*00c8*/ 	.byte	0x04, 0x17
        /*00ca*/ 	.short	(.L_43 - .L_42)
.L_42:
        /*00cc*/ 	.word	0x00000000
        /*00d0*/ 	.short	0x000d
        /*00d2*/ 	.short	0x0048
        /*00d4*/ 	.byte	0x00, 0xf0, 0x11, 0x00


	//----- nvinfo : EIATTR_KPARAM_INFO
	.align		4
.L_43:
        /*00d8*/ 	.byte	0x04, 0x17
        /*00da*/ 	.short	(.L_45 - .L_44)
.L_44:
        /*00dc*/ 	.word	0x00000000
        /*00e0*/ 	.short	0x000c
        /*00e2*/ 	.short	0x0044
        /*00e4*/ 	.byte	0x00, 0xf0, 0x11, 0x00


	//----- nvinfo : EIATTR_KPARAM_INFO
	.align		4
.L_45:
        /*00e8*/ 	.byte	0x04, 0x17
        /*00ea*/ 	.short	(.L_47 - .L_46)
.L_46:
        /*00ec*/ 	.word	0x00000000
        /*00f0*/ 	.short	0x000b
        /*00f2*/ 	.short	0x0040
        /*00f4*/ 	.byte	0x00, 0xf0, 0x11, 0x00


	//----- nvinfo : EIATTR_KPARAM_INFO
	.align		4
.L_47:
        /*00f8*/ 	.byte	0x04, 0x17
        /*00fa*/ 	.short	(.L_49 - .L_48)
.L_48:
        /*00fc*/ 	.word	0x00000000
        /*0100*/ 	.short	0x000a
        /*0102*/ 	.short	0x003c
        /*0104*/ 	.byte	0x00, 0xf0, 0x11, 0x00


	//----- nvinfo : EIATTR_KPARAM_INFO
	.align		4
.L_49:
        /*0108*/ 	.byte	0x04, 0x17
        /*010a*/ 	.short	(.L_51 - .L_50)
.L_50:
        /*010c*/ 	.word	0x00000000
        /*0110*/ 	.short	0x0009
        /*0112*/ 	.short	0x0038
        /*0114*/ 	.byte	0x00, 0xf0, 0x11, 0x00


	//----- nvinfo : EIATTR_KPARAM_INFO
	.align		4
.L_51:
        /*0118*/ 	.byte	0x04, 0x17
        /*011a*/ 	.short	(.L_53 - .L_52)
.L_52:
        /*011c*/ 	.word	0x00000000
        /*0120*/ 	.short	0x0008
        /*0122*/ 	.short	0x0034
        /*0124*/ 	.byte	0x00, 0xf0, 0x11, 0x00


	//----- nvinfo : EIATTR_KPARAM_INFO
	.align		4
.L_53:
        /*0128*/ 	.byte	0x04, 0x17
        /*012a*/ 	.short	(.L_55 - .L_54)
.L_54:
        /*012c*/ 	.word	0x00000000
        /*0130*/ 	.short	0x0007
        /*0132*/ 	.short	0x0030
        /*0134*/ 	.byte	0x00, 0xf0, 0x11, 0x00


	//----- nvinfo : EIATTR_KPARAM_INFO
	.align		4
.L_55:
        /*0138*/ 	.byte	0x04, 0x17
        /*013a*/ 	.short	(.L_57 - .L_56)
.L_56:
        /*013c*/ 	.word	0x00000000
        /*0140*/ 	.short	0x0006
        /*0142*/ 	.short	0x002c
        /*0144*/ 	.byte	0x00, 0xf0, 0x11, 0x00


	//----- nvinfo : EIATTR_KPARAM_INFO
	.align		4
.L_57:
        /*0148*/ 	.byte	0x04, 0x17
        /*014a*/ 	.short	(.L_59 - .L_58)
.L_58:
        /*014c*/ 	.word	0x00000000
        /*0150*/ 	.short	0x0005
        /*0152*/ 	.short	0x0028
        /*0154*/ 	.byte	0x00, 0xf0, 0x11, 0x00


	//----- nvinfo : EIATTR_KPARAM_INFO
	.align		4
.L_59:
        /*0158*/ 	.byte	0x04, 0x17
        /*015a*/ 	.short	(.L_61 - .L_60)
.L_60:
        /*015c*/ 	.word	0x00000000
        /*0160*/ 	.short	0x0004
        /*0162*/ 	.short	0x0020
        /*0164*/ 	.byte	0x00, 0xf4, 0x21, 0x00


	//----- nvinfo : EIATTR_KPARAM_INFO
	.align		4
.L_61:
        /*0168*/ 	.byte	0x04, 0x17
        /*016a*/ 	.short	(.L_63 - .L_62)
.L_62:
        /*016c*/ 	.word	0x00000000
        /*0170*/ 	.short	0x0003
        /*0172*/ 	.short	0x0018
        /*0174*/ 	.byte	0x00, 0xf4, 0x21, 0x00


	//----- nvinfo : EIATTR_KPARAM_INFO
	.align		4
.L_63:
        /*0178*/ 	.byte	0x04, 0x17
        /*017a*/ 	.short	(.L_65 - .L_64)
.L_64:
        /*017c*/ 	.word	0x00000000
        /*0180*/ 	.short	0x0002
        /*0182*/ 	.short	0x0010
        /*0184*/ 	.byte	0x00, 0xf4, 0x21, 0x00


	//----- nvinfo : EIATTR_KPARAM_INFO
	.align		4
.L_65:
        /*0188*/ 	.byte	0x04, 0x17
        /*018a*/ 	.short	(.L_67 - .L_66)
.L_66:
        /*018c*/ 	.word	0x00000000
        /*0190*/ 	.short	0x0001
        /*0192*/ 	.short	0x0008
        /*0194*/ 	.byte	0x00, 0xf4, 0x21, 0x00


	//----- nvinfo : EIATTR_KPARAM_INFO
	.align		4
.L_67:
        /*0198*/ 	.byte	0x04, 0x17
        /*019a*/ 	.short	(.L_69 - .L_68)
.L_68:
        /*019c*/ 	.word	0x00000000
        /*01a0*/ 	.short	0x0000
        /*01a2*/ 	.short	0x0000
        /*01a4*/ 	.byte	0x00, 0xf4, 0x21, 0x00


	//----- nvinfo : EIATTR_AT_ENTRY_FRAGMENTS
	.align		4
.L_69:
        /*01a8*/ 	.byte	0x04, 0x4f
        /*01aa*/ 	.short	(.L_71 - .L_70)


	//   ....[0]....
.L_70:
        /*01ac*/ 	.word	0x00000004


	//----- nvinfo : EIATTR_RESERVED_SMEM_USED
	.align		4
.L_71:
        /*01b0*/ 	.byte	0x01, 0x41
	.zero		2


	//----- nvinfo : EIATTR_SPARSE_MMA_MASK
	.align		4
        /*01b4*/ 	.byte	0x03, 0x50
        /*01b6*/ 	.short	0x0000


	//----- nvinfo : EIATTR_TCGEN05_1CTA_USED
	.align		4
        /*01b8*/ 	.byte	0x01, 0x51
	.zero		2


	//----- nvinfo : EIATTR_MAXREG_COUNT
	.align		4
        /*01bc*/ 	.byte	0x03, 0x1b
        /*01be*/ 	.short	0x00ff


	//----- nvinfo : EIATTR_NUM_BARRIERS
	.align		4
        /*01c0*/ 	.byte	0x02, 0x4c
        /*01c2*/ 	.byte	0x01
	.zero		1


	//----- nvinfo : EIATTR_ANNOTATIONS
	.align		4
        /*01c4*/ 	.byte	0x04, 0x55
        /*01c6*/ 	.short	(.L_73 - .L_72)


	//   ....[0]....
.L_72:
        /*01c8*/ 	.word	0x00000001
        /*01cc*/ 	.byte	0x50, 0x0e, 0x00, 0x00, 0x01, 0x00, 0x00, 0x00, 0x80, 0x0e, 0x00, 0x00, 0x01, 0x00, 0x00, 0x00
        /* <DEDUP_REMOVED lines=31> */
        /*03cc*/ 	.byte	0xd0, 0xcc, 0x00, 0x00, 0x01, 0x00, 0x00, 0x00, 0xf0, 0xcc, 0x00, 0x00


	//----- nvinfo : EIATTR_INT_WARP_WIDE_INSTR_OFFSETS
	.align		4
.L_73:
        /*03d8*/ 	.byte	0x04, 0x31
        /*03da*/ 	.short	(.L_75 - .L_74)


	//   ....[0]....
.L_74:
        /*03dc*/ 	.word	0x00000b30


	//   ....[1]....
        /*03e0*/ 	.word	0x00000bd0


	//   ....[2]....
        /*03e4*/ 	.word	0x00001110


	//   ....[3]....
        /*03e8*/ 	.word	0x00001170


	//   ....[4]....
        /*03ec*/ 	.word	0x000066e0


	//   ....[5]....
        /*03f0*/ 	.word	0x0000db20


	//   ....[6]....
        /*03f4*/ 	.word	0x0000db70


	//----- nvinfo : EIATTR_COOP_GROUP_MASK_REGIDS
	.align		4
.L_75:
        /*03f8*/ 	.byte	0x04, 0x29
        /*03fa*/ 	.short	(.L_77 - .L_76)


	//   ....[0]....
.L_76:
        /*03fc*/ 	.word	0xffffffff


	//   ....[1]....
        /*0400*/ 	.word	0xffffffff


	//   ....[2]....
        /*0404*/ 	.word	0xffffffff


	//   ....[3]....
        /*0408*/ 	.word	0xffffffff


	//----- nvinfo : EIATTR_COOP_GROUP_INSTR_OFFSETS
	.align		4
.L_77:
        /*040c*/ 	.byte	0x04, 0x28
        /*040e*/ 	.short	(.L_79 - .L_78)


	//   ....[0]....
.L_78:
        /*0410*/ 	.word	0x00000070


	//   ....[1]....
        /*0414*/ 	.word	0x00000330


	//   ....[2]....
        /*0418*/ 	.word	0x0000d9b0


	//   ....[3]....
        /*041c*/ 	.word	0x0000dc20


	//----- nvinfo : EIATTR_VRC_CTA_INIT_COUNT
	.align		4
.L_79:
        /*0420*/ 	.byte	0x02, 0x4a
        /*0422*/ 	.byte	0x80
	.zero		1


	//----- nvinfo : EIATTR_MBARRIER_INSTR_OFFSETS
	.align		4
        /*0424*/ 	.byte	0x04, 0x39
        /*0426*/ 	.short	(.L_81 - .L_80)


	//   ....[0]....
.L_80:
        /*0428*/ 	.word	0x00000f30
        /*042c*/ 	.word	0x000000ff
        /*0430*/ 	.word	0x00000000
        /*0434*/ 	.short	0x0100
        /*0436*/ 	.byte	0x10
	.zero		1


	//   ....[1]....
        /*0438*/ 	.word	0x00001160
        /*043c*/ 	.word	0x000000ff
        /*0440*/ 	.word	0x00005008
        /*0444*/ 	.short	0x0100
        /*0446*/ 	.byte	0x05
	.zero		1


	//   ....[2]....
        /*0448*/ 	.word	0x00001260
        /*044c*/ 	.word	0x000000ff
        /*0450*/ 	.word	0x00003000
        /*0454*/ 	.short	0x0100
        /*0456*/ 	.byte	0x05
	.zero		1


	//   ....[3]....
        /*0458*/ 	.word	0x00001410
        /*045c*/ 	.word	0x000000ff
        /*0460*/ 	.word	0x00003000
        /*0464*/ 	.short	0x010a
        /*0466*/ 	.byte	0x05
	.zero		1


	//   ....[4]....
        /*0468*/ 	.word	0x000014e0
        /*046c*/ 	.word	0x000000ff
        /*0470*/ 	.word	0x00003000
        /*0474*/ 	.short	0x0108
        /*0476*/ 	.byte	0x05
	.zero		1


	//   ....[5]....
        /*0478*/ 	.word	0x00006c60
        /*047c*/ 	.word	0x000000ff
        /*0480*/ 	.word	0x00005010
        /*0484*/ 	.short	0x0100
        /*0486*/ 	.byte	0x05
	.zero		1


	//   ....[6]....
        /*0488*/ 	.word	0x00006f80
        /*048c*/ 	.word	0x000000ff
        /*0490*/ 	.word	0x00005010
        /*0494*/ 	.short	0x010a
        /*0496*/ 	.byte	0x05
	.zero		1


	//   ....[7]....
        /*0498*/ 	.word	0x0000a980
        /*049c*/ 	.word	0x000000ff
        /*04a0*/ 	.word	0x00005010
        /*04a4*/ 	.short	0x0108
        /*04a6*/ 	.byte	0x05
	.zero		1


	//   ....[8]....
        /*04a8*/ 	.word	0x0000aa20
        /*04ac*/ 	.word	0x000000ff
        /*04b0*/ 	.word	0x00000000
        /*04b4*/ 	.short	0x010a
        /*04b6*/ 	.byte	0x10
	.zero		1


	//   ....[9]....
        /*04b8*/ 	.word	0x0000ce40
        /*04bc*/ 	.word	0x000000ff
        /*04c0*/ 	.word	0x00000000
        /*04c4*/ 	.short	0x010a
        /*04c6*/ 	.byte	0x10
	.zero		1


	//   ....[10]....
        /*04c8*/ 	.word	0x0000cfe0
        /*04cc*/ 	.word	0x000000ff
        /*04d0*/ 	.word	0x00005000
        /*04d4*/ 	.short	0x0108
        /*04d6*/ 	.byte	0x05
	.zero		1


	//   ....[11]....
        /*04d8*/ 	.word	0x0000d100
        /*04dc*/ 	.word	0x000000ff
        /*04e0*/ 	.word	0x00005008
        /*04e4*/ 	.short	0x0108
        /*04e6*/ 	.byte	0x05
	.zero		1


	//   ....[12]....
        /*04e8*/ 	.word	0x0000dc40
        /*04ec*/ 	.word	0x000000ff
        /*04f0*/ 	.word	0x00003000
        /*04f4*/ 	.short	0x010a
        /*04f6*/ 	.byte	0x05
	.zero		1


	//   ....[13]....
        /*04f8*/ 	.word	0x0000dc70
        /*04fc*/ 	.word	0x000000ff
        /*0500*/ 	.word	0x00005010
        /*0504*/ 	.short	0x010a
        /*0506*/ 	.byte	0x05
	.zero		1


	//   ....[14]....
        /*0508*/ 	.word	0x0000dca0
        /*050c*/ 	.word	0x000000ff
        /*0510*/ 	.word	0x00000000
        /*0514*/ 	.short	0x010a
        /*0516*/ 	.byte	0x10
	.zero		1


	//   ....[15]....
        /*0518*/ 	.word	0x0000dcd0
        /*051c*/ 	.word	0x000000ff
        /*0520*/ 	.word	0x00000000
        /*0524*/ 	.short	0x010a
        /*0526*/ 	.byte	0x10
	.zero		1


	//----- nvinfo : EIATTR_NUM_MBARRIERS
	.align		4
.L_81:
        /*0528*/ 	.byte	0x03, 0x38
        /*052a*/ 	.short	0xffff


	//----- nvinfo : EIATTR_EXIT_INSTR_OFFSETS
	.align		4
        /*052c*/ 	.byte	0x04, 0x1c
        /*052e*/ 	.short	(.L_83 - .L_82)


	//   ....[0]....
.L_82:
        /*0530*/ 	.word	0x0000dc30


	//----- nvinfo : EIATTR_REQNTID
	.align		4
.L_83:
        /*0534*/ 	.byte	0x04, 0x10
        /*0536*/ 	.short	(.L_85 - .L_84)
.L_84:
        /*0538*/ 	.word	0x00000100
        /*053c*/ 	.word	0x00000001
        /*0540*/ 	.word	0x00000001


	//----- nvinfo : EIATTR_CRS_STACK_SIZE
	.align		4
.L_85:
        /*0544*/ 	.byte	0x04, 0x1e
        /*0546*/ 	.short	(.L_87 - .L_86)
.L_86:
        /*0548*/ 	.word	0x00000000


	//----- nvinfo : EIATTR_CBANK_PARAM_SIZE
	.align		4
.L_87:
        /*054c*/ 	.byte	0x03, 0x19
        /*054e*/ 	.short	0x0088


	//----- nvinfo : EIATTR_PARAM_CBANK
	.align		4
        /*0550*/ 	.byte	0x04, 0x0a
        /*0552*/ 	.short	(.L_89 - .L_88)
	.align		4
.L_88:
        /*0554*/ 	.word	index@(.nv.constant0.attn_fwd)
        /*0558*/ 	.short	0x0380
        /*055a*/ 	.short	0x0088


	//----- nvinfo : EIATTR_SW_WAR
	.align		4
.L_89:
        /*055c*/ 	.byte	0x04, 0x36
        /*055e*/ 	.short	(.L_91 - .L_90)
.L_90:
        /*0560*/ 	.word	0x00000008
.L_91:


//--------------------- .nv.compat                --------------------------
	.section	.nv.compat,"",@"SHT_CUDA_COMPAT_INFO"
	.align	4
        /*0000*/ 	.byte	0x02, 0x02, 0x02, 0x00, 0x02, 0x05, 0x05, 0x00, 0x02, 0x03, 0x00, 0x00, 0x02, 0x06, 0x01, 0x00


//--------------------- .nv.callgraph             --------------------------
	.section	.nv.callgraph,"",@"SHT_CUDA_CALLGRAPH"
	.align	4
	.sectionentsize	8
	.align		4
        /*0000*/ 	.word	0x00000000
	.align		4
        /*0004*/ 	.word	0xffffffff
	.align		4
        /*0008*/ 	.word	0x00000000
	.align		4
        /*000c*/ 	.word	0xfffffffe
	.align		4
        /*0010*/ 	.word	0x00000000
	.align		4
        /*0014*/ 	.word	0xfffffffd
	.align		4
        /*0018*/ 	.word	0x00000000
	.align		4
        /*001c*/ 	.word	0xfffffffc


//--------------------- .nv.constant4             --------------------------
	.section	.nv.constant4,"a",@progbits
	.align	8
	.align		8
.nv.constant4:
        /*0000*/ 	.dword	_$_str


//--------------------- .text.attn_fwd            --------------------------
	.section	.text.attn_fwd,"ax",@progbits
	.align	128
        .global         attn_fwd
        .type           attn_fwd,@function
        .size           attn_fwd,(.L_x_28 - attn_fwd)
        .other          attn_fwd,@"STO_CUDA_ENTRY STV_DEFAULT"
attn_fwd:
.text.attn_fwd:
[----:B------:R-:W0:Y:S01]  /*0000*/  LDC R1, c[0x0][0x37c] ;  /* 0x0000df00ff017b82 */ /* 0x000e220000000800 */
[----:B------:R-:W1:Y:S01]  /*0010*/  S2R R0, SR_TID.X ;  /* 0x0000000000007919 */ /* 0x000e620000002100 */
[----:B0-----:R-:W-:Y:S01]  /*0020*/  VIADD R1, R1, 0xffffff40 ;  /* 0xffffff4001017836 */ /* 0x001fe20000000000 */
[----:B-1----:R-:W-:-:S13]  /*0030*/  ISETP.GE.U32.AND P0, PT, R0, 0x20, PT ;  /* 0x000000200000780c */ /* 0x002fda0003f06070 */
[----:B------:R-:W-:Y:S02]  /*0040*/  VOTEU.ANY UP0, P0 ;  /* 0x0000000000ff7886 */ /* 0x000fe40000000100 */
[----:B------:R-:W-:Y:S05]  /*0050*/  BRA.U UP0, `(.L_x_0) ;  /* 0x0000000100b87547 */ /* 0x000fea000b800000 */
[----:B------:R-:W0:Y:S01]  /*0060*/  S2UR UR6, SR_CgaCtaId ;  /* 0x00000000000679c3 */ /* 0x000e220000008800 */
[----:B------:R-:W-:Y:S01]  /*0070*/  NOP ;  /* 0x0000000000007918 */ /* 0x000fe20000000000 */
[----:B------:R-:W-:Y:S02]  /*0080*/  UMOV UR4, 0x40 ;  /* 0x0000004000047882 */ /* 0x000fe40000000000 */
[----:B0-----:R-:W-:-:S09]  /*0090*/  ULEA UR4, UR6, UR4, 0x18 ;  /* 0x0000000406047291 */ /* 0x001fd2000f8ec0ff */
[----:B------:R-:W0:Y:S01]  /*00a0*/  LDS.U8 R2, [UR4] ;  /* 0x00000004ff027984 */ /* 0x000e220008000000 */
[----:B------:R-:W-:Y:S02]  /*00b0*/  UMOV UR4, 0x400 ;  /* 0x0000040000047882 */ /* 0x000fe40000000000 */
[----:B------:R-:W-:Y:S01]  /*00c0*/  ULEA UR4, UR6, UR4, 0x18 ;  /* 0x0000000406047291 */ /* 0x000fe2000f8ec0ff */
[----:B0-----:R-:W-:-:S13]  /*00d0*/  ISETP.NE.AND P0, PT, R2, RZ, PT ;  /* 0x000000ff0200720c */ /* 0x001fda0003f05270 */
[----:B------:R-:W-:Y:S05]  /*00e0*/  @P0 BRA `(.L_x_1) ;  /* 0x00000000007c0947 */ /* 0x000fea0003800000 */
[----:B------:R-:W-:-:S13]  /*00f0*/  ELECT P0, URZ, PT ;  /* 0x0000000000ff782f */ /* 0x000fda0003800000 */
[----:B------:R-:W-:Y:S05]  /*0100*/  @!P0 BRA `(.L_x_2) ;  /* 0x0000000000848947 */ /* 0x000fea0003800000 */
[----:B------:R-:W-:Y:S01]  /*0110*/  UMOV UR5, 0x10 ;  /* 0x0000001000057882 */ /* 0x000fe20000000000 */
[----:B------:R-:W-:Y:S01]  /*0120*/  IMAD.MOV.U32 R5, RZ, RZ, 0x1 ;  /* 0x00000001ff057424 */ /* 0x000fe200078e00ff */
[----:B------:R-:W-:-:S03]  /*0130*/  MOV R3, 0xffff ;  /* 0x0000ffff00037802 */ /* 0x000fc60000000f00 */
[----:B------:R-:W-:Y:S04]  /*0140*/  DEPBAR.LE SB0, 0x36 ;  /* 0x00008d800000791a */ /* 0x000fe80000000000 */
[----:B------:R-:W0:Y:S02]  /*0150*/  UTCATOMSWS.FIND_AND_SET.ALIGN UP1, UR5, UR5 ;  /* 0x00000005000575e3 */ /* 0x000e240008020800 */
[----:B0-----:R-:W-:-:S04]  /*0160*/  PLOP3.LUT P0, PT, PT, PT, UP1, 0x80, 0x8 ;  /* 0x000000000008781c */ /* 0x001fc80003f0f018 */
[----:B------:R-:W-:-:S04]  /*0170*/  SEL R2, RZ, 0xffffffff, !P0 ;  /* 0xffffffffff027807 */ /* 0x000fc80004000000 */
[----:B------:R-:W-:Y:S01]  /*0180*/  ISETP.NE.AND P0, PT, R2, RZ, PT ;  /* 0x000000ff0200720c */ /* 0x000fe20003f05270 */
[----:B------:R-:W-:-:S12]  /*0190*/  IMAD.U32 R2, RZ, RZ, UR5 ;  /* 0x00000005ff027e24 */ /* 0x000fd8000f8e00ff */
[----:B------:R-:W-:Y:S05]  /*01a0*/  @P0 BRA `(.L_x_3) ;  /* 0x0000000000240947 */ /* 0x000fea0003800000 */
.L_x_4:
[----:B------:R-:W-:Y:S05]  /*01b0*/  NANOSLEEP 0x64 ;  /* 0x000000640000795d */ /* 0x000fea0003800000 */
[----:B------:R-:W-:-:S05]  /*01c0*/  UMOV UR5, 0x10 ;  /* 0x0000001000057882 */ /* 0x000fca0000000000 */
[----:B------:R-:W-:Y:S04]  /*01d0*/  DEPBAR.LE SB0, 0x36 ;  /* 0x00008d800000791a */ /* 0x000fe80000000000 */
[----:B------:R-:W0:Y:S02]  /*01e0*/  UTCATOMSWS.FIND_AND_SET.ALIGN UP1, UR5, UR5 ;  /* 0x00000005000575e3 */ /* 0x000e240008020800 */
[----:B0-----:R-:W-:-:S04]  /*01f0*/  PLOP3.LUT P0, PT, PT, PT, UP1, 0x80, 0x8 ;  /* 0x000000000008781c */ /* 0x001fc80003f0f018 */
[----:B------:R-:W-:-:S04]  /*0200*/  SEL R2, RZ, 0xffffffff, !P0 ;  /* 0xffffffffff027807 */ /* 0x000fc80004000000 */
[----:B------:R-:W-:Y:S01]  /*0210*/  ISETP.NE.AND P0, PT, R2, RZ, PT ;  /* 0x000000ff0200720c */ /* 0x000fe20003f05270 */
[----:B------:R-:W-:-:S12]  /*0220*/  IMAD.U32 R2, RZ, RZ, UR5 ;  /* 0x00000005ff027e24 */ /* 0x000fd8000f8e00ff */
[----:B------:R-:W-:Y:S05]  /*0230*/  @!P0 BRA `(.L_x_4) ;  /* 0xfffffffc00dc8947 */ /* 0x000fea000383ffff */
.L_x_3:
[C---:B------:R-:W-:Y:S01]  /*0240*/  IADD3 R4, PT, PT, R2.reuse, 0x10, RZ ;  /* 0x0000001002047810 */ /* 0x040fe20007ffe0ff */
[----:B------:R-:W-:Y:S01]  /*0250*/  UMOV UR5, 0x50 ;  /* 0x0000005000057882 */ /* 0x000fe20000000000 */
[----:B------:R-:W-:Y:S01]  /*0260*/  SHF.L.U32 R3, R3, R2, RZ ;  /* 0x0000000203037219 */ /* 0x000fe200000006ff */
[----:B------:R-:W-:Y:S01]  /*0270*/  ULEA UR5, UR6, UR5, 0x18 ;  /* 0x0000000506057291 */ /* 0x000fe2000f8ec0ff */
[----:B------:R-:W-:Y:S01]  /*0280*/  SHF.L.U32 R4, R5, R4, RZ ;  /* 0x0000000405047219 */ /* 0x000fe200000006ff */
[----:B------:R-:W-:-:S03]  /*0290*/  IMAD.SHL.U32 R2, R2, 0x20, RZ ;  /* 0x0000002002027824 */ /* 0x000fc600078e00ff */
[----:B------:R-:W-:-:S05]  /*02a0*/  LOP3.LUT R3, R4, R3, RZ, 0xfc, !PT ;  /* 0x0000000304037212 */ /* 0x000fca00078efcff */
[----:B------:R0:W-:Y:S04]  /*02b0*/  ATOMS.OR RZ, [UR5], R3 ;  /* 0x00000003ffff798c */ /* 0x0001e8000b000005 */
[----:B------:R0:W-:Y:S01]  /*02c0*/  STS [UR4], R2 ;  /* 0x00000002ff007988 */ /* 0x0001e20008000804 */
[----:B------:R-:W-:Y:S05]  /*02d0*/  BRA `(.L_x_2) ;  /* 0x0000000000107947 */ /* 0x000fea0003800000 */
.L_x_1:
[----:B------:R-:W-:-:S05]  /*02e0*/  IMAD.MOV.U32 R2, RZ, RZ, -0x1 ;  /* 0xffffffffff027424 */ /* 0x000fca00078e00ff */
[----:B------:R0:W-:Y:S02]  /*02f0*/  STS [UR4], R2 ;  /* 0x00000002ff007988 */ /* 0x0001e40008000804 */
[----:B0-----:R-:W-:-:S07]  /*0300*/  MOV R2, 0x320 ;  /* 0x0000032000027802 */ /* 0x001fce0000000f00 */
[----:B------:R-:W-:Y:S05]  /*0310*/  CALL.REL.NOINC `($__internal_1_$__cuda_sm10x_tcgen05_guardrail_trap_phase_invalid_during_alloc) ;  /* 0x000000d800847944 */ /* 0x000fea0003c00000 */
.L_x_2:
[----:B------:R-:W-:Y:S05]  /*0320*/  WARPSYNC.ALL ;  /* 0x0000000000007948 */ /* 0x000fea0003800000 */
[----:B------:R-:W-:Y:S01]  /*0330*/  NOP ;  /* 0x0000000000007918 */ /* 0x000fe20000000000 */
.L_x_0:
[----:B0-----:R-:W0:Y:S01]  /*0340*/  S2R R3, SR_CTAID.X ;  /* 0x0000000000037919 */ /* 0x001e220000002500 */
[----:B------:R-:W1:Y:S01]  /*0350*/  S2UR UR8, SR_CgaCtaId ;  /* 0x00000000000879c3 */ /* 0x000e620000008800 */
[----:B------:R-:W2:Y:S01]  /*0360*/  LDCU.64 UR6, c[0x0][0x3b0] ;  /* 0x00007600ff0677ac */ /* 0x000ea20008000a00 */
[----:B------:R-:W-:Y:S01]  /*0370*/  UMOV UR5, 0x400 ;  /* 0x0000040000057882 */ /* 0x000fe20000000000 */
[----:B------:R-:W3:Y:S05]  /*0380*/  LDCU.64 UR20, c[0x0][0x358] ;  /* 0x00006b00ff1477ac */ /* 0x000eea0008000a00 */
[----:B------:R-:W2:Y:S08]  /*0390*/  S2UR UR4, SR_CTAID.Y ;  /* 0x00000000000479c3 */ /* 0x000eb00000002600 */
[----:B------:R-:W4:Y:S08]  /*03a0*/  LDC.64 R8, c[0x0][0x380] ;  /* 0x0000e000ff087b82 */ /* 0x000f300000000a00 */
[----:B------:R-:W3:Y:S01]  /*03b0*/  LDC R35, c[0x0][0x3b8] ;  /* 0x0000ee00ff237b82 */ /* 0x000ee20000000800 */
[----:B-1----:R-:W-:-:S07]  /*03c0*/  ULEA UR5, UR8, UR5, 0x18 ;  /* 0x0000000508057291 */ /* 0x002fce000f8ec0ff */
[----:B------:R-:W-:Y:S01]  /*03d0*/  BAR.SYNC.DEFER_BLOCKING 0x0 ;  /* 0x0000000000007b1d */ /* 0x000fe20000010000 */
[----:B0-----:R-:W-:Y:S01]  /*03e0*/  PRMT R2, R0, 0x6540, R3 ;  /* 0x0000654000027816 */ /* 0x001fe20000000003 */
[----:B--2---:R-:W-:-:S04]  /*03f0*/  UIMAD UR6, UR4, UR6, URZ ;  /* 0x00000006040672a4 */ /* 0x004fc8000f8e02ff */
[----:B------:R-:W-:Y:S01]  /*0400*/  IMAD R3, R2, UR7, RZ ;  /* 0x0000000702037c24 */ /* 0x000fe2000f8e02ff */
[----:B------:R-:W-:Y:S02]  /*0410*/  USHF.L.U32 UR9, UR6, 0x1, URZ ;  /* 0x0000000106097899 */ /* 0x000fe400080006ff */
[----:B------:R-:W-:Y:S01]  /*0420*/  UIMAD.WIDE UR6, UR6, 0x2, URZ ;  /* 0x00000002060678a5 */ /* 0x000fe2000f8e02ff */
[C---:B------:R-:W-:Y:S01]  /*0430*/  IMAD.HI R6, R3.reuse, 0x2, RZ ;  /* 0x0000000203067827 */ /* 0x040fe200078e02ff */
[----:B------:R-:W-:-:S04]  /*0440*/  SHF.L.U32 R5, R3, 0x1, RZ ;  /* 0x0000000103057819 */ /* 0x000fc800000006ff */
[----:B----4-:R-:W-:Y:S01]  /*0450*/  IADD3 R4, P0, P1, R5, UR9, R8 ;  /* 0x0000000905047c10 */ /* 0x010fe2000f91e008 */
[----:B---3--:R-:W-:-:S03]  /*0460*/  IMAD.SHL.U32 R3, R35, 0x2, RZ ;  /* 0x0000000223037824 */ /* 0x008fc600078e00ff */
[----:B------:R-:W-:Y:S01]  /*0470*/  IADD3.X R5, PT, PT, R6, UR7, R9, P0, P1 ;  /* 0x0000000706057c10 */ /* 0x000fe200087e2409 */
[----:B------:R-:W0:Y:S01]  /*0480*/  LDS R36, [UR5] ;  /* 0x00000005ff247984 */ /* 0x000e220008000800 */
[C---:B------:R-:W-:Y:S02]  /*0490*/  IMAD R7, R35.reuse, 0x12, RZ ;  /* 0x0000001223077824 */ /* 0x040fe400078e02ff */
[C---:B------:R-:W-:Y:S01]  /*04a0*/  IMAD R17, R35.reuse, 0x6, RZ ;  /* 0x0000000623117824 */ /* 0x040fe200078e02ff */
[----:B------:R-:W-:Y:S01]  /*04b0*/  BAR.SYNC.DEFER_BLOCKING 0x0 ;  /* 0x0000000000007b1d */ /* 0x000fe20000010000 */
[----:B------:R-:W-:Y:S01]  /*04c0*/  IMAD R9, R35, 0x14, RZ ;  /* 0x0000001423097824 */ /* 0x000fe200078e02ff */
[-C--:B------:R-:W-:Y:S01]  /*04d0*/  IADD3 R6, P6, PT, R3, R4.reuse, RZ ;  /* 0x0000000403067210 */ /* 0x080fe20007fde0ff */
[C---:B------:R-:W-:Y:S01]  /*04e0*/  IMAD R25, R35.reuse, 0xa, RZ ;  /* 0x0000000a23197824 */ /* 0x040fe200078e02ff */
[CC--:B------:R-:W-:Y:S01]  /*04f0*/  LEA R8, P4, R35.reuse, R4.reuse, 0x2 ;  /* 0x0000000423087211 */ /* 0x0c0fe200078810ff */
[----:B------:R-:W-:Y:S01]  /*0500*/  IMAD R11, R35, 0x3, RZ ;  /* 0x00000003230b7824 */ /* 0x000fe200078e02ff */
[-C--:B------:R-:W-:Y:S01]  /*0510*/  IADD3 R22, P0, PT, R7, R4.reuse, RZ ;  /* 0x0000000407167210 */ /* 0x080fe20007f1e0ff */
[----:B------:R-:W-:Y:S01]  /*0520*/  IMAD.SHL.U32 R13, R35, 0x4, RZ ;  /* 0x00000004230d7824 */ /* 0x000fe200078e00ff */
[-C--:B------:R-:W-:Y:S01]  /*0530*/  IADD3 R24, P3, PT, R9, R4.reuse, RZ ;  /* 0x0000000409187210 */ /* 0x080fe20007f7e0ff */
[C---:B------:R-:W-:Y:S01]  /*0540*/  IMAD R15, R35.reuse, 0x5, RZ ;  /* 0x00000005230f7824 */ /* 0x040fe200078e02ff */
[C---:B------:R-:W-:Y:S01]  /*0550*/  LEA.HI.X.SX32 R7, R35.reuse, R5, 0x1, P6 ;  /* 0x0000000523077211 */ /* 0x040fe200030f0eff */
[----:B------:R-:W-:Y:S01]  /*0560*/  IMAD R29, R35, 0xc, RZ ;  /* 0x0000000c231d7824 */ /* 0x000fe200078e02ff */
[-C--:B------:R-:W-:Y:S01]  /*0570*/  IADD3 R10, P5, PT, R17, R4.reuse, RZ ;  /* 0x00000004110a7210 */ /* 0x080fe20007fbe0ff */
[C---:B------:R-:W-:Y:S01]  /*0580*/  IMAD R33, R35.reuse, 0xe, RZ ;  /* 0x0000000e23217824 */ /* 0x040fe200078e02ff */
[----:B------:R-:W-:-:S02]  /*0590*/  LEA R12, P6, R35, R4, 0x3 ;  /* 0x00000004230c7211 */ /* 0x000fc400078c18ff */
[-C--:B------:R-:W-:Y:S02]  /*05a0*/  LEA.HI.X.SX32 R9, R3, R5.reuse, 0x1, P4 ;  /* 0x0000000503097211 */ /* 0x080fe400020f0eff */
[-C--:B------:R-:W-:Y:S01]  /*05b0*/  IADD3 R14, P4, PT, R25, R4.reuse, RZ ;  /* 0x00000004190e7210 */ /* 0x080fe20007f9e0ff */
[----:B------:R-:W-:Y:S01]  /*05c0*/  IMAD R31, R35, 0x18, RZ ;  /* 0x00000018231f7824 */ /* 0x000fe200078e02ff */
[-C--:B------:R-:W-:Y:S01]  /*05d0*/  LEA.HI.X.SX32 R11, R11, R5.reuse, 0x1, P5 ;  /* 0x000000050b0b7211 */ /* 0x080fe200028f0eff */
[----:B------:R-:W-:Y:S01]  /*05e0*/  IMAD R19, R35, 0x7, RZ ;  /* 0x0000000723137824 */ /* 0x000fe200078e02ff */
[-C--:B------:R-:W-:Y:S01]  /*05f0*/  LEA.HI.X.SX32 R13, R13, R5.reuse, 0x1, P6 ;  /* 0x000000050d0d7211 */ /* 0x080fe200030f0eff */
[----:B------:R-:W-:Y:S01]  /*0600*/  IMAD R27, R35, 0x16, RZ ;  /* 0x00000016231b7824 */ /* 0x000fe200078e02ff */
[-C--:B------:R-:W-:Y:S01]  /*0610*/  IADD3 R16, P5, PT, R29, R4.reuse, RZ ;  /* 0x000000041d107210 */ /* 0x080fe20007fbe0ff */
[----:B------:R-:W-:Y:S01]  /*0620*/  IMAD R37, R35, 0x1a, RZ ;  /* 0x0000001a23257824 */ /* 0x000fe200078e02ff */
[-C--:B------:R-:W-:Y:S01]  /*0630*/  IADD3 R18, P6, PT, R33, R4.reuse, RZ ;  /* 0x0000000421127210 */ /* 0x080fe20007fde0ff */
[----:B------:R-:W-:Y:S01]  /*0640*/  IMAD R39, R35, 0x1c, RZ ;  /* 0x0000001c23277824 */ /* 0x000fe200078e02ff */
[-C--:B------:R-:W-:Y:S01]  /*0650*/  LEA.HI.X.SX32 R15, R15, R5.reuse, 0x1, P4 ;  /* 0x000000050f0f7211 */ /* 0x080fe200020f0eff */
[C---:B------:R-:W-:Y:S01]  /*0660*/  IMAD R41, R35.reuse, 0x1e, RZ ;  /* 0x0000001e23297824 */ /* 0x040fe200078e02ff */
[C---:B------:R-:W-:Y:S01]  /*0670*/  SHF.L.U32 R21, R35.reuse, 0x3, RZ ;  /* 0x0000000323157819 */ /* 0x040fe200000006ff */
[C---:B------:R-:W-:Y:S01]  /*0680*/  IMAD R23, R35.reuse, 0x9, RZ ;  /* 0x0000000923177824 */ /* 0x040fe200078e02ff */
[CC--:B------:R-:W-:Y:S01]  /*0690*/  LEA R20, P4, R35.reuse, R4.reuse, 0x4 ;  /* 0x0000000423147211 */ /* 0x0c0fe200078820ff */
[----:B------:R-:W-:Y:S01]  /*06a0*/  IMAD R3, R35, 0xb, RZ ;  /* 0x0000000b23037824 */ /* 0x000fe200078e02ff */
[-C--:B------:R-:W-:Y:S01]  /*06b0*/  IADD3 R28, P1, PT, R31, R4.reuse, RZ ;  /* 0x000000041f1c7210 */ /* 0x080fe20007f3e0ff */
[----:B------:R-:W-:Y:S01]  /*06c0*/  IMAD R31, R35, 0xd, RZ ;  /* 0x0000000d231f7824 */ /* 0x000fe200078e02ff */
[-C--:B------:R-:W-:Y:S01]  /*06d0*/  LEA.HI.X.SX32 R17, R17, R5.reuse, 0x1, P5 ;  /* 0x0000000511117211 */ /* 0x080fe200028f0eff */
[----:B------:R1:W5:Y:S01]  /*06e0*/  LDG.E.U16 R34, desc[UR20][R4.64] ;  /* 0x0000001404227981 */ /* 0x000362000c1e1500 */
[----:B------:R-:W-:Y:S01]  /*06f0*/  LEA.HI.X.SX32 R19, R19, R5, 0x1, P6 ;  /* 0x0000000513137211 */ /* 0x000fe200030f0eff */
[----:B------:R-:W-:Y:S01]  /*0700*/  IMAD R35, R35, 0xf, RZ ;  /* 0x0000000f23237824 */ /* 0x000fe200078e02ff */
[-C--:B------:R-:W-:Y:S01]  /*0710*/  IADD3 R26, P2, PT, R27, R4.reuse, RZ ;  /* 0x000000041b1a7210 */ /* 0x080fe20007f5e0ff */
[----:B------:R-:W5:Y:S01]  /*0720*/  LDG.E.U16 R6, desc[UR20][R6.64] ;  /* 0x0000001406067981 */ /* 0x000f62000c1e1500 */
[----:B------:R-:W-:-:S02]  /*0730*/  IADD3 R30, P5, PT, R37, R4, RZ ;  /* 0x00000004251e7210 */ /* 0x000fc40007fbe0ff */
[-C--:B------:R-:W-:Y:S01]  /*0740*/  IADD3 R32, P6, PT, R39, R4.reuse, RZ ;  /* 0x0000000427207210 */ /* 0x080fe20007fde0ff */
[----:B------:R-:W5:Y:S01]  /*0750*/  LDG.E.U16 R10, desc[UR20][R10.64] ;  /* 0x000000140a0a7981 */ /* 0x000f62000c1e1500 */
[-C--:B------:R-:W-:Y:S02]  /*0760*/  LEA.HI.X.SX32 R21, R21, R5.reuse, 0x1, P4 ;  /* 0x0000000515157211 */ /* 0x080fe400020f0eff */
[----:B-1----:R-:W-:Y:S01]  /*0770*/  IADD3 R4, P4, PT, R41, R4, RZ ;  /* 0x0000000429047210 */ /* 0x002fe20007f9e0ff */
[----:B------:R-:W5:Y:S01]  /*0780*/  LDG.E.U16 R12, desc[UR20][R12.64] ;  /* 0x000000140c0c7981 */ /* 0x000f62000c1e1500 */
[-C--:B------:R-:W-:Y:S02]  /*0790*/  LEA.HI.X.SX32 R23, R23, R5.reuse, 0x1, P0 ;  /* 0x0000000517177211 */ /* 0x080fe400000f0eff */
[-C--:B------:R-:W-:Y:S01]  /*07a0*/  LEA.HI.X.SX32 R25, R25, R5.reuse, 0x1, P3 ;  /* 0x0000000519197211 */ /* 0x080fe200018f0eff */
[----:B------:R-:W5:Y:S01]  /*07b0*/  LDG.E.U16 R14, desc[UR20][R14.64] ;  /* 0x000000140e0e7981 */ /* 0x000f62000c1e1500 */
[----:B------:R-:W-:-:S02]  /*07c0*/  LEA.HI.X.SX32 R27, R3, R5, 0x1, P2 ;  /* 0x00000005031b7211 */ /* 0x000fc400010f0eff */
[-C--:B------:R-:W-:Y:S01]  /*07d0*/  LEA.HI.X.SX32 R29, R29, R5.reuse, 0x1, P1 ;  /* 0x000000051d1d7211 */ /* 0x080fe200008f0eff */
[----:B------:R-:W5:Y:S01]  /*07e0*/  LDG.E.U16 R16, desc[UR20][R16.64] ;  /* 0x0000001410107981 */ /* 0x000f62000c1e1500 */
[-C--:B------:R-:W-:Y:S02]  /*07f0*/  LEA.HI.X.SX32 R31, R31, R5.reuse, 0x1, P5 ;  /* 0x000000051f1f7211 */ /* 0x080fe400028f0eff */
[-C--:B------:R-:W-:Y:S01]  /*0800*/  LEA.HI.X.SX32 R33, R33, R5.reuse, 0x1, P6 ;  /* 0x0000000521217211 */ /* 0x080fe200030f0eff */
[----:B------:R-:W5:Y:S01]  /*0810*/  LDG.E.U16 R18, desc[UR20][R18.64] ;  /* 0x0000001412127981 */ /* 0x000f62000c1e1500 */
[----:B------:R-:W-:-:S03]  /*0820*/  LEA.HI.X.SX32 R5, R35, R5, 0x1, P4 ;  /* 0x0000000523057211 */ /* 0x000fc600020f0eff */
[----:B------:R-:W5:Y:S04]  /*0830*/  LDG.E.U16 R20, desc[UR20][R20.64] ;  /* 0x0000001414147981 */ /* 0x000f68000c1e1500 */
[----:B------:R-:W5:Y:S04]  /*0840*/  LDG.E.U16 R22, desc[UR20][R22.64] ;  /* 0x0000001416167981 */ /* 0x000f68000c1e1500 */
[----:B------:R-:W5:Y:S04]  /*0850*/  LDG.E.U16 R24, desc[UR20][R24.64] ;  /* 0x0000001418187981 */ /* 0x000f68000c1e1500 */
[----:B------:R-:W5:Y:S04]  /*0860*/  LDG.E.U16 R26, desc[UR20][R26.64] ;  /* 0x000000141a1a7981 */ /* 0x000f68000c1e1500 */
[----:B------:R-:W5:Y:S04]  /*0870*/  LDG.E.U16 R28, desc[UR20][R28.64] ;  /* 0x000000141c1c7981 */ /* 0x000f68000c1e1500 */
[----:B------:R-:W5:Y:S04]  /*0880*/  LDG.E.U16 R30, desc[UR20][R30.64] ;  /* 0x000000141e1e7981 */ /* 0x000f68000c1e1500 */
[----:B------:R-:W5:Y:S04]  /*0890*/  LDG.E.U16 R32, desc[UR20][R32.64] ;  /* 0x0000001420207981 */ /* 0x000f68000c1e1500 */
[----:B------:R-:W5:Y:S01]  /*08a0*/  LDG.E.U16 R7, desc[UR20][R4.64] ;  /* 0x0000001404077981 */ /* 0x000f62000c1e1500 */
[----:B------:R-:W-:Y:S01]  /*08b0*/  IMAD.SHL.U32 R3, R0, 0x20, RZ ;  /* 0x0000002000037824 */ /* 0x000fe200078e00ff */
[----:B0-----:R-:W-:Y:S01]  /*08c0*/  R2UR UR7, R36 ;  /* 0x00000000240772ca */ /* 0x001fe200000e0000 */
[----:B------:R-:W-:Y:S01]  /*08d0*/  IMAD.SHL.U32 R132, R0, 0x2, RZ ;  /* 0x0000000200847824 */ /* 0x000fe200078e00ff */
[----:B------:R0:W5:Y:S02]  /*08e0*/  LDG.E.U16 R8, desc[UR20][R8.64] ;  /* 0x0000001408087981 */ /* 0x000164000c1e1500 */
[----:B------:R-:W-:-:S02]  /*08f0*/  LOP3.LUT R3, R3, 0x1800, RZ, 0xc0, !PT ;  /* 0x0000180003037812 */ /* 0x000fc400078ec0ff */
[----:B0-----:R-:W-:-:S04]  /*0900*/  SHF.R.U32.HI R9, RZ, 0x5, R0 ;  /* 0x00000005ff097819 */ /* 0x001fc80000011600 */
[----:B------:R-:W-:Y:S02]  /*0910*/  R2UR UR6, R9 ;  /* 0x00000000090672ca */ /* 0x000fe400000e0000 */
[----:B------:R-:W-:-:S04]  /*0920*/  LOP3.LUT R9, R3, 0x7e, R132, 0xf8, !PT ;  /* 0x0000007e03097812 */ /* 0x000fc800078ef884 */
[----:B------:R-:W-:Y:S01]  /*0930*/  LOP3.LUT R3, R9, 0x10, RZ, 0x3c, !PT ;  /* 0x0000001009037812 */ /* 0x000fe200078e3cff */
[----:B------:R-:W-:Y:S08]  /*0940*/  BRA.U UP0, `(.L_x_5) ;  /* 0x0000000100187547 */ /* 0x000ff0000b800000 */
[----:B------:R-:W-:Y:S01]  /*0950*/  ELECT P0, URZ, PT ;  /* 0x0000000000ff782f */ /* 0x000fe20003800000 */
[----:B------:R-:W-:Y:S01]  /*0960*/  HFMA2 R4, -RZ, RZ, 0, 5.9604644775390625e-08 ;  /* 0x00000001ff047431 */ /* 0x000fe200000001ff */
[----:B------:R-:W-:Y:S01]  /*0970*/  UMOV UR9, 0x40 ;  /* 0x0000004000097882 */ /* 0x000fe20000000000 */
[----:B------:R-:W-:Y:S01]  /*0980*/  UVIRTCOUNT.DEALLOC.SMPOOL 0x80 ;  /* 0x000000800000784c */ /* 0x000fe20000000000 */
[----:B------:R-:W-:-:S09]  /*0990*/  ULEA UR9, UR8, UR9, 0x18 ;  /* 0x0000000908097291 */ /* 0x000fd2000f8ec0ff */
[----:B------:R0:W-:Y:S03]  /*09a0*/  @P0 STS.U8 [UR9], R4 ;  /* 0x00000004ff000988 */ /* 0x0001e60008000009 */
.L_x_5:
[----:B------:R-:W1:Y:S01]  /*09b0*/  LDCU.64 UR18, c[0x0][0x3c0] ;  /* 0x00007800ff1277ac */ /* 0x000e620008000a00 */
[----:B------:R-:W2:Y:S01]  /*09c0*/  LDC.64 R36, c[0x0][0x388] ;  /* 0x0000e200ff247b82 */ /* 0x000ea20000000a00 */
[----:B-----5:R-:W-:Y:S01]  /*09d0*/  STS.U16 [R9+UR5+0x400], R20 ;  /* 0x0004001409007988 */ /* 0x020fe20008000405 */
[C---:B------:R-:W-:Y:S01]  /*09e0*/  LOP3.LUT R5, R9.reuse, 0x20, RZ, 0x3c, !PT ;  /* 0x0000002009057812 */ /* 0x040fe200078e3cff */
[----:B------:R-:W3:Y:S01]  /*09f0*/  LDCU UR8, c[0x0][0x3c8] ;  /* 0x00007900ff0877ac */ /* 0x000ee20008000800 */
[C---:B------:R-:W-:Y:S01]  /*0a00*/  LOP3.LUT R11, R9.reuse, 0x30, RZ, 0x3c, !PT ;  /* 0x00000030090b7812 */ /* 0x040fe200078e3cff */
[----:B------:R4:W-:Y:S01]  /*0a10*/  STS.U16 [R9+UR5], R34 ;  /* 0x0000002209007988 */ /* 0x0009e20008000405 */
[C---:B------:R-:W-:Y:S01]  /*0a20*/  LOP3.LUT R13, R9.reuse, 0x40, RZ, 0x3c, !PT ;  /* 0x00000040090d7812 */ /* 0x040fe200078e3cff */
[----:B------:R-:W-:Y:S01]  /*0a30*/  UMOV UR22, 0x1 ;  /* 0x0000000100167882 */ /* 0x000fe20000000000 */
[----:B------:R-:W0:Y:S01]  /*0a40*/  S2UR UR10, SR_CTAID.X ;  /* 0x00000000000a79c3 */ /* 0x000e220000002500 */
[----:B------:R1:W-:Y:S01]  /*0a50*/  STS.U16 [R3+UR5+0x80], R6 ;  /* 0x0000800603007988 */ /* 0x0003e20008000405 */
[C---:B------:R-:W-:Y:S01]  /*0a60*/  LOP3.LUT R15, R9.reuse, 0x50, RZ, 0x3c, !PT ;  /* 0x00000050090f7812 */ /* 0x040fe200078e3cff */
[----:B------:R-:W-:Y:S01]  /*0a70*/  UIADD3 UR16, UPT, UPT, UR5, 0x5000, URZ ;  /* 0x0000500005107890 */ /* 0x000fe2000fffe0ff */
[----:B------:R-:W-:Y:S01]  /*0a80*/  LOP3.LUT R17, R9, 0x60, RZ, 0x3c, !PT ;  /* 0x0000006009117812 */ /* 0x000fe200078e3cff */
[----:B------:R3:W-:Y:S01]  /*0a90*/  STS.U16 [R3+UR5+0x480], R22 ;  /* 0x0004801603007988 */ /* 0x0007e20008000405 */
[----:B------:R-:W-:-:S02]  /*0aa0*/  LOP3.LUT P4, RZ, R0, 0xff, RZ, 0xc0, !PT ;  /* 0x000000ff00ff7812 */ /* 0x000fc4000788c0ff */
[----:B----4-:R-:W-:Y:S01]  /*0ab0*/  LOP3.LUT R9, R9, 0x70, RZ, 0x3c, !PT ;  /* 0x0000007009097812 */ /* 0x010fe200078e3cff */
[----:B-1----:R-:W-:Y:S01]  /*0ac0*/  UIMAD UR18, UR4, UR18, URZ ;  /* 0x00000012041272a4 */ /* 0x002fe2000f8e02ff */
[----:B------:R-:W-:Y:S01]  /*0ad0*/  STS.U16 [R5+UR5+0x100], R8 ;  /* 0x0001000805007988 */ /* 0x000fe20008000405 */
[----:B------:R-:W-:Y:S02]  /*0ae0*/  SHF.R.U32.HI R6, RZ, 0x4, R0 ;  /* 0x00000004ff067819 */ /* 0x000fe40000011600 */
[----:B------:R-:W-:Y:S01]  /*0af0*/  USHF.L.U32 UR11, UR18, 0x1, URZ ;  /* 0x00000001120b7899 */ /* 0x000fe200080006ff */
[----:B------:R1:W-:Y:S01]  /*0b00*/  STS.U16 [R5+UR5+0x500], R24 ;  /* 0x0005001805007988 */ /* 0x0003e20008000405 */
[----:B---3--:R-:W-:-:S03]  /*0b10*/  LOP3.LUT R3, R0, 0xf, RZ, 0xc0, !PT ;  /* 0x0000000f00037812 */ /* 0x008fc600078ec0ff */
[----:B------:R2:W-:Y:S01]  /*0b20*/  STS.U16 [R11+UR5+0x180], R10 ;  /* 0x0001800a0b007988 */ /* 0x0005e20008000405 */
[----:B------:R-:W-:Y:S01]  /*0b30*/  VOTEU.ALL UP1, P4 ;  /* 0x0000000000ff7886 */ /* 0x000fe20002020000 */
[----:B------:R-:W-:Y:S01]  /*0b40*/  IMAD R3, R3, UR8, RZ ;  /* 0x0000000803037c24 */ /* 0x000fe2000f8e02ff */
[----:B------:R-:W-:Y:S01]  /*0b50*/  UIMAD.WIDE UR8, UR18, 0x2, URZ ;  /* 0x00000002120878a5 */ /* 0x000fe2000f8e02ff */
[----:B------:R3:W-:Y:S01]  /*0b60*/  STS.U16 [R11+UR5+0x580], R26 ;  /* 0x0005801a0b007988 */ /* 0x0007e20008000405 */
[----:B------:R-:W-:Y:S01]  /*0b70*/  ULOP3.LUT UR18, UR6, 0x4, URZ, 0xc0, !UPT ;  /* 0x0000000406127892 */ /* 0x000fe2000f8ec0ff */
[C---:B-1----:R-:W-:Y:S01]  /*0b80*/  IMAD.SHL.U32 R5, R3.reuse, 0x2, RZ ;  /* 0x0000000203057824 */ /* 0x042fe200078e00ff */
[----:B0-----:R-:W-:Y:S01]  /*0b90*/  USHF.L.U32 UR8, UR10, 0x8, URZ ;  /* 0x000000080a087899 */ /* 0x001fe200080006ff */
[----:B------:R-:W-:Y:S01]  /*0ba0*/  IMAD.HI R4, R3, 0x2, RZ ;  /* 0x0000000203047827 */ /* 0x000fe200078e02ff */
[----:B------:R0:W-:Y:S01]  /*0bb0*/  STS.U16 [R13+UR5+0x200], R12 ;  /* 0x0002000c0d007988 */ /* 0x0001e20008000405 */
[----:B------:R-:W-:Y:S01]  /*0bc0*/  SGXT.U32 R3, R6, 0x4 ;  /* 0x000000040603781a */ /* 0x000fe20000000000 */
[----:B------:R-:W-:Y:S01]  /*0bd0*/  VOTEU.ALL UP2, P4 ;  /* 0x0000000000ff7886 */ /* 0x000fe20002040000 */
[----:B--2---:R-:W-:Y:S01]  /*0be0*/  IADD3 R10, P0, P1, R5, UR11, R36 ;  /* 0x0000000b050a7c10 */ /* 0x004fe2000f91e024 */
[----:B------:R-:W-:Y:S01]  /*0bf0*/  STS.U16 [R13+UR5+0x600], R28 ;  /* 0x0006001c0d007988 */ /* 0x000fe20008000405 */
[----:B------:R-:W-:-:S04]  /*0c00*/  @!UP1 UIADD3 UR12, UPT, UPT, -UR22, 0x100000, URZ ;  /* 0x00100000160c9890 */ /* 0x000fc8000fffe1ff */
[----:B------:R-:W-:Y:S02]  /*0c10*/  @!UP1 USHF.L.U32 UR13, UR12, 0xb, URZ ;  /* 0x0000000b0c0d9899 */ /* 0x000fe400080006ff */
[----:B------:R-:W-:Y:S01]  /*0c20*/  @!UP1 USHF.L.U32 UR12, UR12, 0x1, URZ ;  /* 0x000000010c0c9899 */ /* 0x000fe200080006ff */
[----:B------:R-:W-:Y:S01]  /*0c30*/  IMAD R5, R3, UR19, RZ ;  /* 0x0000001303057c24 */ /* 0x000fe2000f8e02ff */
[----:B---3--:R-:W-:Y:S01]  /*0c40*/  IADD3.X R11, PT, PT, R4, UR9, R37, P0, P1 ;  /* 0x00000009040b7c10 */ /* 0x008fe200087e2425 */
[----:B------:R-:W-:Y:S01]  /*0c50*/  USHF.L.U32 UR9, UR6, 0x15, URZ ;  /* 0x0000001506097899 */ /* 0x000fe200080006ff */
[----:B------:R-:W-:Y:S01]  /*0c60*/  STS.U16 [R15+UR5+0x280], R14 ;  /* 0x0002800e0f007988 */ /* 0x000fe20008000405 */
[C---:B------:R-:W-:Y:S01]  /*0c70*/  LEA.HI R4, R0.reuse, 0x30, RZ, 0x1c ;  /* 0x0000003000047811 */ /* 0x040fe200078fe0ff */
[----:B0-----:R-:W-:Y:S01]  /*0c80*/  IMAD.U32 R12, RZ, RZ, UR19 ;  /* 0x00000013ff0c7e24 */ /* 0x001fe2000f8e00ff */
[----:B------:R-:W-:Y:S01]  /*0c90*/  ULOP3.LUT UR17, UR9, 0x600000, URZ, 0xc0, !UPT ;  /* 0x0060000009117892 */ /* 0x000fe2000f8ec0ff */
[----:B------:R-:W-:Y:S01]  /*0ca0*/  STS.U16 [R15+UR5+0x680], R30 ;  /* 0x0006801e0f007988 */ /* 0x000fe20008000405 */
[----:B------:R-:W-:Y:S01]  /*0cb0*/  LEA.HI R3, R0, 0x70, RZ, 0x1c ;  /* 0x0000007000037811 */ /* 0x000fe200078fe0ff */
[----:B------:R-:W-:Y:S01]  /*0cc0*/  IMAD R6, R4, UR19, RZ ;  /* 0x0000001304067c24 */ /* 0x000fe2000f8e02ff */
[----:B------:R-:W-:Y:S01]  /*0cd0*/  UIADD3 UR10, UPT, UPT, UR7, UR17, URZ ;  /* 0x00000011070a7290 */ /* 0x000fe2000fffe0ff */
[----:B------:R-:W-:Y:S01]  /*0ce0*/  STS.U16 [R17+UR5+0x300], R16 ;  /* 0x0003001011007988 */ /* 0x000fe20008000405 */
[C---:B------:R-:W-:Y:S01]  /*0cf0*/  LEA R4, R12.reuse, R5, 0x4 ;  /* 0x000000050c047211 */ /* 0x040fe200078e20ff */
[----:B------:R-:W-:Y:S01]  /*0d00*/  IMAD R8, R3, UR19, RZ ;  /* 0x0000001303087c24 */ /* 0x000fe2000f8e02ff */
[----:B------:R-:W-:Y:S01]  /*0d10*/  ULEA UR10, UR18, UR10, 0x2 ;  /* 0x0000000a120a7291 */ /* 0x000fe2000f8e10ff */
[----:B------:R-:W-:Y:S01]  /*0d20*/  STS.U16 [R17+UR5+0x700], R32 ;  /* 0x0007002011007988 */ /* 0x000fe20008000405 */
[CC--:B------:R-:W-:Y:S01]  /*0d30*/  LEA R52, P0, R5.reuse, R10.reuse, 0x1 ;  /* 0x0000000a05347211 */ /* 0x0c0fe200078008ff */
[----:B------:R-:W-:Y:S01]  /*0d40*/  IMAD R3, R12, 0x10, R4 ;  /* 0x000000100c037824 */ /* 0x000fe200078e0204 */
[CC--:B------:R-:W-:Y:S01]  /*0d50*/  LEA R50, P1, R4.reuse, R10.reuse, 0x1 ;  /* 0x0000000a04327211 */ /* 0x0c0fe200078208ff */
[----:B------:R-:W-:Y:S01]  /*0d60*/  STS.U16 [R9+UR5+0x380], R18 ;  /* 0x0003801209007988 */ /* 0x000fe20008000405 */
[-C--:B------:R-:W-:Y:S01]  /*0d70*/  LEA.HI.X.SX32 R53, R5, R11.reuse, 0x1, P0 ;  /* 0x0000000b05357211 */ /* 0x080fe200000f0eff */
[----:B------:R-:W-:Y:S01]  /*0d80*/  UIADD3 UR9, UPT, UPT, UR8, 0x100, URZ ;  /* 0x0000010008097890 */ /* 0x000fe2000fffe0ff */
[----:B------:R-:W-:Y:S01]  /*0d90*/  LEA R48, P0, R3, R10, 0x1 ;  /* 0x0000000a03307211 */ /* 0x000fe200078008ff */
[----:B------:R0:W-:Y:S01]  /*0da0*/  STS.U16 [R9+UR5+0x780], R7 ;  /* 0x0007800709007988 */ /* 0x0001e20008000405 */
[----:B------:R-:W-:-:S02]  /*0db0*/  LEA.HI.X.SX32 R51, R4, R11, 0x1, P1 ;  /* 0x0000000b04337211 */ /* 0x000fc400008f0eff */
[-C--:B------:R-:W-:Y:S01]  /*0dc0*/  LEA R38, P3, R8, R10.reuse, 0x1 ;  /* 0x0000000a08267211 */ /* 0x080fe200078608ff */
[----:B------:R-:W-:Y:S01]  /*0dd0*/  STTM.x16 tmem[UR10], RZ ;  /* 0x000000ff000079ed */ /* 0x000fe2000824000a */
[----:B------:R-:W1:Y:S02]  /*0de0*/  FENCE.VIEW.ASYNC.T ;  /* 0x00000000000073c6 */ /* 0x000e640000000200 */
[----:B-1----:R-:W-:Y:S01]  /*0df0*/  BAR.SYNC.DEFER_BLOCKING 0x0 ;  /* 0x0000000000007b1d */ /* 0x002fe20000010000 */
[----:B------:R-:W-:Y:S02]  /*0e00*/  LEA R46, P2, R6, R10, 0x1 ;  /* 0x0000000a062e7211 */ /* 0x000fe400078408ff */
[-C--:B------:R-:W-:Y:S01]  /*0e10*/  LEA.HI.X.SX32 R49, R3, R11.reuse, 0x1, P0 ;  /* 0x0000000b03317211 */ /* 0x080fe200000f0eff */
[----:B0-----:R-:W-:Y:S01]  /*0e20*/  IMAD R7, R12, 0x20, R3 ;  /* 0x000000200c077824 */ /* 0x001fe200078e0203 */
[----:B------:R-:W-:Y:S02]  /*0e30*/  ISETP.LT.AND P0, PT, RZ, UR9, PT ;  /* 0x00000009ff007c0c */ /* 0x000fe4000bf01270 */
[----:B------:R-:W-:Y:S01]  /*0e40*/  LEA.HI.X.SX32 R39, R8, R11, 0x1, P3 ;  /* 0x0000000b08277211 */ /* 0x000fe200018f0eff */
[----:B------:R0:W-:Y:S01]  /*0e50*/  STL.64 [R1+0xb0], R52 ;  /* 0x0000b03401007387 */ /* 0x0001e20000100a00 */
[----:B------:R-:W-:-:S02]  /*0e60*/  LEA R5, R12, R7, 0x4 ;  /* 0x000000070c057211 */ /* 0x000fc400078e20ff */
[----:B------:R-:W-:Y:S01]  /*0e70*/  LEA.HI.X.SX32 R47, R6, R11, 0x1, P2 ;  /* 0x0000000b062f7211 */ /* 0x000fe200010f0eff */
[----:B------:R0:W-:Y:S01]  /*0e80*/  STL.64 [R1+0xa8], R50 ;  /* 0x0000a83201007387 */ /* 0x0001e20000100a00 */
[-C--:B------:R-:W-:Y:S01]  /*0e90*/  LEA R44, P1, R7, R10.reuse, 0x1 ;  /* 0x0000000a072c7211 */ /* 0x080fe200078208ff */
[----:B------:R-:W-:Y:S01]  /*0ea0*/  IMAD R4, R12, 0x10, R5 ;  /* 0x000000100c047824 */ /* 0x000fe200078e0205 */
[-C--:B------:R-:W-:Y:S01]  /*0eb0*/  LEA R42, P2, R5, R10.reuse, 0x1 ;  /* 0x0000000a052a7211 */ /* 0x080fe200078408ff */
[----:B------:R0:W-:Y:S01]  /*0ec0*/  STL.64 [R1+0x98], R46 ;  /* 0x0000982e01007387 */ /* 0x0001e20000100a00 */
[----:B------:R-:W-:Y:S02]  /*0ed0*/  PRMT R6, RZ, 0x7610, R6 ;  /* 0x00007610ff067816 */ /* 0x000fe40000000006 */
[----:B------:R-:W-:Y:S01]  /*0ee0*/  LEA R40, P3, R4, R10, 0x1 ;  /* 0x0000000a04287211 */ /* 0x000fe200078608ff */
[----:B------:R0:W-:Y:S01]  /*0ef0*/  STL.64 [R1+0x78], R38 ;  /* 0x0000782601007387 */ /* 0x0001e20000100a00 */
[----:B------:R-:W-:-:S02]  /*0f00*/  PRMT R8, RZ, 0x7610, R8 ;  /* 0x00007610ff087816 */ /* 0x000fc40000000008 */
[----:B------:R-:W-:Y:S01]  /*0f10*/  LEA.HI.X.SX32 R41, R4, R11, 0x1, P3 ;  /* 0x0000000b04297211 */ /* 0x000fe200018f0eff */
[----:B------:R-:W1:Y:S02]  /*0f20*/  FENCE.VIEW.ASYNC.S ;  /* 0x00000000000073c6 */ /* 0x000e640000000000 */
[----:B-1----:R1:W2:Y:S02]  /*0f30*/  @!UP2 SYNCS.EXCH.64 URZ, [UR16], UR12 ;  /* 0x0000000c10ffa5b2 */ /* 0x0022a40008000100 */
[----:B--2---:R-:W-:Y:S01]  /*0f40*/  BAR.SYNC.DEFER_BLOCKING 0x0 ;  /* 0x0000000000007b1d */ /* 0x004fe20000010000 */
[----:B------:R-:W-:Y:S02]  /*0f50*/  PRMT R4, RZ, 0x7610, R4 ;  /* 0x00007610ff047816 */ /* 0x000fe40000000004 */
[----:B------:R-:W-:Y:S02]  /*0f60*/  PRMT R10, RZ, 0x7610, R10 ;  /* 0x00007610ff0a7816 */ /* 0x000fe4000000000a */
[----:B------:R-:W-:-:S02]  /*0f70*/  PRMT R12, RZ, 0x7610, R12 ;  /* 0x00007610ff0c7816 */ /* 0x000fc4000000000c */
[----:B------:R-:W-:Y:S01]  /*0f80*/  PRMT R14, RZ, 0x7610, R14 ;  /* 0x00007610ff0e7816 */ /* 0x000fe2000000000e */
[----:B------:R0:W-:Y:S01]  /*0f90*/  STL.64 [R1+0xa0], R48 ;  /* 0x0000a03001007387 */ /* 0x0001e20000100a00 */
[----:B------:R-:W-:Y:S02]  /*0fa0*/  PRMT R16, RZ, 0x7610, R16 ;  /* 0x00007610ff107816 */ /* 0x000fe40000000010 */
[----:B------:R-:W-:Y:S02]  /*0fb0*/  PRMT R18, RZ, 0x7610, R18 ;  /* 0x00007610ff127816 */ /* 0x000fe40000000012 */
[-C--:B------:R-:W-:Y:S02]  /*0fc0*/  LEA.HI.X.SX32 R45, R7, R11.reuse, 0x1, P1 ;  /* 0x0000000b072d7211 */ /* 0x080fe400008f0eff */
[----:B------:R-:W-:Y:S02]  /*0fd0*/  LEA.HI.X.SX32 R43, R5, R11, 0x1, P2 ;  /* 0x0000000b052b7211 */ /* 0x000fe400010f0eff */
[----:B------:R-:W-:Y:S01]  /*0fe0*/  SHF.R.S32.HI R3, RZ, 0x6, R0 ;  /* 0x00000006ff037819 */ /* 0x000fe20000011400 */
[----:B------:R0:W-:Y:S01]  /*0ff0*/  STL.64 [R1+0x90], R44 ;  /* 0x0000902c01007387 */ /* 0x0001e20000100a00 */
[----:B-1----:R-:W-:-:S04]  /*1000*/  @!UP1 UIADD3 UR12, UPT, UPT, -UR22, 0x100000, URZ ;  /* 0x00100000160c9890 */ /* 0x002fc8000fffe1ff */
[----:B------:R-:W-:Y:S02]  /*1010*/  @!UP1 USHF.L.U32 UR13, UR12, 0xb, URZ ;  /* 0x0000000b0c0d9899 */ /* 0x000fe400080006ff */
[----:B------:R-:W-:Y:S01]  /*1020*/  @!UP1 USHF.L.U32 UR12, UR12, 0x1, URZ ;  /* 0x000000010c0c9899 */ /* 0x000fe200080006ff */
[----:B------:R0:W-:Y:S04]  /*1030*/  STL.64 [R1+0x88], R42 ;  /* 0x0000882a01007387 */ /* 0x0001e80000100a00 */
[----:B------:R-:W2:Y:S04]  /*1040*/  @P0 LDG.E.U16 R4, desc[UR20][R52.64] ;  /* 0x0000001434040981 */ /* 0x000ea8000c1e1500 */
[----:B------:R-:W3:Y:S04]  /*1050*/  @P0 LDG.E.U16 R6, desc[UR20][R50.64] ;  /* 0x0000001432060981 */ /* 0x000ee8000c1e1500 */
[----:B------:R-:W4:Y:S04]  /*1060*/  @P0 LDG.E.U16 R8, desc[UR20][R48.64] ;  /* 0x0000001430080981 */ /* 0x000f28000c1e1500 */
[----:B------:R-:W4:Y:S04]  /*1070*/  @P0 LDG.E.U16 R10, desc[UR20][R46.64] ;  /* 0x000000142e0a0981 */ /* 0x000f28000c1e1500 */
[----:B------:R-:W4:Y:S04]  /*1080*/  @P0 LDG.E.U16 R12, desc[UR20][R44.64] ;  /* 0x000000142c0c0981 */ /* 0x000f28000c1e1500 */
[----:B------:R-:W4:Y:S04]  /*1090*/  @P0 LDG.E.U16 R14, desc[UR20][R42.64] ;  /* 0x000000142a0e0981 */ /* 0x000f28000c1e1500 */
[----:B------:R-:W4:Y:S04]  /*10a0*/  @P0 LDG.E.U16 R16, desc[UR20][R40.64] ;  /* 0x0000001428100981 */ /* 0x000f28000c1e1500 */
[----:B------:R-:W4:Y:S01]  /*10b0*/  @P0 LDG.E.U16 R18, desc[UR20][R38.64] ;  /* 0x0000001426120981 */ /* 0x000f22000c1e1500 */
[----:B------:R-:W-:-:S03]  /*10c0*/  SGXT R3, R3, 0x1 ;  /* 0x000000010303781a */ /* 0x000fc60000000200 */
[----:B------:R0:W-:Y:S01]  /*10d0*/  STL.64 [R1+0x80], R40 ;  /* 0x0000802801007387 */ /* 0x0001e20000100a00 */
[----:B------:R-:W-:-:S04]  /*10e0*/  @!UP1 UIADD3 UR22, UPT, UPT, -UR22, 0x100000, URZ ;  /* 0x0010000016169890 */ /* 0x000fc8000fffe1ff */
[----:B------:R-:W-:Y:S02]  /*10f0*/  @!UP1 USHF.L.U32 UR23, UR22, 0xb, URZ ;  /* 0x0000000b16179899 */ /* 0x000fe400080006ff */
[----:B------:R-:W-:Y:S01]  /*1100*/  @!UP1 USHF.L.U32 UR22, UR22, 0x1, URZ ;  /* 0x0000000116169899 */ /* 0x000fe200080006ff */
[----:B------:R-:W-:Y:S01]  /*1110*/  VOTEU.ALL UP2, P4 ;  /* 0x0000000000ff7886 */ /* 0x000fe20002040000 */
[----:B------:R-:W-:Y:S02]  /*1120*/  LOP3.LUT R3, R3, 0x90, RZ, 0xc0, !PT ;  /* 0x0000009003037812 */ /* 0x000fe400078ec0ff */
[----:B------:R-:W-:Y:S01]  /*1130*/  ISETP.EQ.U32.AND P1, PT, RZ, UR6, P0 ;  /* 0x00000006ff007c0c */ /* 0x000fe20008722070 */
[----:B------:R-:W-:Y:S01]  /*1140*/  UIADD3 UR11, UPT, UPT, UR7, 0x20, URZ ;  /* 0x00000020070b7890 */ /* 0x000fe2000fffe0ff */
[----:B------:R-:W-:Y:S01]  /*1150*/  LOP3.LUT R3, R3, 0x17e, R132, 0x78, !PT ;  /* 0x0000017e03037812 */ /* 0x000fe200078e7884 */
[----:B------:R1:W0:Y:S01]  /*1160*/  @!UP2 SYNCS.EXCH.64 URZ, [UR5+0x5008], UR12 ;  /* 0x0050080c05ffa5b2 */ /* 0x0002220008000100 */
[----:B------:R-:W-:Y:S01]  /*1170*/  VOTEU.ALL UP2, P4 ;  /* 0x0000000000ff7886 */ /* 0x000fe20002040000 */
[----:B------:R-:W-:-:S02]  /*1180*/  UIADD3 UR14, UPT, UPT, UR5, 0x3000, URZ ;  /* 0x00003000050e7890 */ /* 0x000fc4000fffe0ff */
[----:B-1----:R-:W-:-:S04]  /*1190*/  UIADD3 UR12, UPT, UPT, UR17, UR11, URZ ;  /* 0x0000000b110c7290 */ /* 0x002fc8000fffe0ff */
[----:B------:R-:W-:Y:S01]  /*11a0*/  ULEA UR12, UR18, UR12, 0x5 ;  /* 0x0000000c120c7291 */ /* 0x000fe2000f8e28ff */
[----:B--2---:R1:W-:Y:S04]  /*11b0*/  STS.U16 [R3+UR5+0x2000], R4 ;  /* 0x0020000403007988 */ /* 0x0043e80008000405 */
[----:B---3--:R1:W-:Y:S04]  /*11c0*/  STS.U16 [R3+UR5+0x2200], R6 ;  /* 0x0022000603007988 */ /* 0x0083e80008000405 */
[----:B----4-:R1:W-:Y:S04]  /*11d0*/  STS.U16 [R3+UR5+0x2400], R8 ;  /* 0x0024000803007988 */ /* 0x0103e80008000405 */
[----:B------:R1:W-:Y:S04]  /*11e0*/  STS.U16 [R3+UR5+0x2600], R10 ;  /* 0x0026000a03007988 */ /* 0x0003e80008000405 */
[----:B------:R1:W-:Y:S04]  /*11f0*/  STS.U16 [R3+UR5+0x2800], R12 ;  /* 0x0028000c03007988 */ /* 0x0003e80008000405 */
[----:B------:R1:W-:Y:S04]  /*1200*/  STS.U16 [R3+UR5+0x2a00], R14 ;  /* 0x002a000e03007988 */ /* 0x0003e80008000405 */
[----:B------:R1:W-:Y:S04]  /*1210*/  STS.U16 [R3+UR5+0x2c00], R16 ;  /* 0x002c001003007988 */ /* 0x0003e80008000405 */
[----:B------:R1:W-:Y:S01]  /*1220*/  STS.U16 [R3+UR5+0x2e00], R18 ;  /* 0x002e001203007988 */ /* 0x0003e20008000405 */
[----:B0-----:R0:W-:Y:S06]  /*1230*/  MEMBAR.ALL.CTA ;  /* 0x0000000000007992 */ /* 0x0011ec0000008000 */
[----:B0-----:R-:W-:Y:S04]  /*1240*/  FENCE.VIEW.ASYNC.S ;  /* 0x00000000000073c6 */ /* 0x001fe80000000000 */
[----:B------:R-:W0:Y:S02]  /*1250*/  FENCE.VIEW.ASYNC.S ;  /* 0x00000000000073c6 */ /* 0x000e240000000000 */
[----:B0-----:R1:W0:Y:S02]  /*1260*/  @!UP2 SYNCS.EXCH.64 URZ, [UR5+0x3000], UR22 ;  /* 0x0030001605ffa5b2 */ /* 0x0012240008000100 */
[----:B0-----:R-:W-:Y:S06]  /*1270*/  BAR.SYNC.DEFER_BLOCKING 0x0 ;  /* 0x0000000000007b1d */ /* 0x001fec0000010000 */
[----:B-1----:R-:W-:Y:S05]  /*1280*/  @!P1 BRA `(.L_x_6) ;  /* 0x00000000005c9947 */ /* 0x002fea0003800000 */
[----:B------:R-:W-:Y:S02]  /*1290*/  USHF.R.U32.HI UR22, URZ, 0x4, UR5 ;  /* 0x00000004ff167899 */ /* 0x000fe40008011605 */
[----:B------:R-:W-:Y:S02]  /*12a0*/  UIADD3 UR13, UPT, UPT, UR5, 0x2000, URZ ;  /* 0x00002000050d7890 */ /* 0x000fe4000fffe0ff */
[----:B------:R-:W-:Y:S02]  /*12b0*/  USGXT.U32 UR22, UR22, 0xe ;  /* 0x0000000e1616789a */ /* 0x000fe40008000000 */
[----:B------:R-:W-:Y:S01]  /*12c0*/  USHF.R.U32.HI UR13, URZ, 0x4, UR13 ;  /* 0x00000004ff0d7899 */ /* 0x000fe2000801160d */
[----:B------:R-:W-:Y:S01]  /*12d0*/  UMOV UR26, 0x800100 ;  /* 0x00800100001a7882 */ /* 0x000fe20000000000 */
[----:B------:R-:W-:Y:S01]  /*12e0*/  UMOV UR27, 0x40004040 ;  /* 0x40004040001b7882 */ /* 0x000fe20000000000 */
[----:B------:R-:W-:Y:S01]  /*12f0*/  UMOV UR23, URZ ;  /* 0x000000ff00177c82 */ /* 0x000fe20008000000 */
[----:B------:R-:W-:-:S02]  /*1300*/  USGXT.U32 UR24, UR13, 0xe ;  /* 0x0000000e0d18789a */ /* 0x000fc40008000000 */
[----:B------:R-:W-:Y:S02]  /*1310*/  UIADD3.64 UR26, UPT, UPT, UR22, UR26, URZ ;  /* 0x0000001a161a7297 */ /* 0x000fe4000fffe0ff */
[----:B------:R-:W-:Y:S02]  /*1320*/  ULOP3.LUT UR22, UR22, 0x800000, URZ, 0xfc, !UPT ;  /* 0x0080000016167892 */ /* 0x000fe4000f8efcff */
[----:B------:R-:W-:Y:S01]  /*1330*/  UIADD3 UR28, UPT, UPT, UR7, 0xa0, URZ ;  /* 0x000000a0071c7890 */ /* 0x000fe2000fffe0ff */
[----:B------:R-:W-:Y:S01]  /*1340*/  UMOV UR30, 0x0 ;  /* 0x00000000001e7882 */ /* 0x000fe20000000000 */
[----:B------:R-:W-:Y:S01]  /*1350*/  UMOV UR31, 0x8208010 ;  /* 0x08208010001f7882 */ /* 0x000fe20000000000 */
[----:B------:R-:W-:Y:S01]  /*1360*/  UMOV UR15, URZ ;  /* 0x000000ff000f7c82 */ /* 0x000fe20008000000 */
[----:B------:R-:W-:Y:S01]  /*1370*/  UMOV UR25, 0xc0004010 ;  /* 0xc000401000197882 */ /* 0x000fe20000000000 */
[----:B------:R-:W-:Y:S01]  /*1380*/  UMOV UR23, 0x40004040 ;  /* 0x4000404000177882 */ /* 0x000fe20000000000 */
[----:B------:R-:W-:Y:S01]  /*1390*/  UMOV UR32, 0x0 ;  /* 0x0000000000207882 */ /* 0x000fe20000000000 */
[----:B------:R-:W-:Y:S01]  /*13a0*/  UMOV UR33, 0x8208010 ;  /* 0x0820801000217882 */ /* 0x000fe20000000000 */
[----:B------:R-:W-:Y:S01]  /*13b0*/  UMOV UR13, UR14 ;  /* 0x0000000e000d7c82 */ /* 0x000fe20008000000 */
[----:B------:R0:W-:Y:S01]  /*13c0*/  UTCHMMA gdesc[UR22], gdesc[UR24], tmem[UR11], tmem[UR30], idesc[UR31], !UPT ;  /* 0x00ff1e18160075ea */ /* 0x0001e2000f80000b */
[----:B------:R0:W-:Y:S01]  /*13d0*/  UTCHMMA gdesc[UR26], gdesc[UR24], tmem[UR28], tmem[UR32], idesc[UR33], !UPT ;  /* 0x00ff20181a0075ea */ /* 0x0001e2000f80001c */
[----:B------:R0:W-:Y:S01]  /*13e0*/  UTCBAR [UR13], URZ ;  /* 0x000000ff0d0073e9 */ /* 0x0001e200080000ff */
[----:B------:R-:W-:Y:S01]  /*13f0*/  NOP ;  /* 0x0000000000007918 */ /* 0x000fe20000000000 */
.L_x_6:
[----:B------:R-:W-:Y:S05]  /*1400*/  @!P0 BRA `(.L_x_7) ;  /* 0x0000000000088947 */ /* 0x000fea0003800000 */
[----:B------:R-:W1:Y:S02]  /*1410*/  SYNCS.PHASECHK.TRANS64.TRYWAIT P2, [UR5+0x3000], RZ ;  /* 0x003000ffff0075a7 */ /* 0x000e640008041105 */
[----:B-1----:R-:W-:Y:S05]  /*1420*/  @!P2 BRA `(.L_x_8) ;  /* 0x000000c80004a947 */ /* 0x002fea0003800000 */
.L_x_7:
[----:B------:R-:W-:Y:S01]  /*1430*/  BAR.SYNC.DEFER_BLOCKING 0x0 ;  /* 0x0000000000007b1d */ /* 0x000fe20000010000 */
[C---:B------:R-:W-:Y:S01]  /*1440*/  ISETP.GT.AND P3, PT, R2.reuse, 0x1, PT ;  /* 0x000000010200780c */ /* 0x040fe20003f64270 */
[----:B------:R-:W-:Y:S01]  /*1450*/  UISETP.GT.AND UP2, UPT, UR8, -0x1, UPT ;  /* 0xffffffff0800788c */ /* 0x000fe2000bf44270 */
[C---:B------:R-:W-:Y:S02]  /*1460*/  ISETP.GT.AND P2, PT, R2.reuse, RZ, PT ;  /* 0x000000ff0200720c */ /* 0x040fe40003f44270 */
[C---:B------:R-:W-:Y:S01]  /*1470*/  ISETP.GT.AND P5, PT, R2.reuse, 0x2, PT ;  /* 0x000000020200780c */ /* 0x040fe20003fa4270 */
[----:B0-----:R-:W0:Y:S01]  /*1480*/  LDCU UR13, c[0x0][0x3a8] ;  /* 0x00007500ff0d77ac */ /* 0x001e220008000800 */
[----:B------:R-:W-:Y:S01]  /*1490*/  ISETP.GT.AND P4, PT, R2, 0x3, PT ;  /* 0x000000030200780c */ /* 0x000fe20003f84270 */
[----:B------:R-:W0:Y:S01]  /*14a0*/  LDTM.x128 R4, tmem[UR12] ;  /* 0x0000000c000479ee */ /* 0x000e2200083c0000 */
[----:B------:R-:W1:Y:S01]  /*14b0*/  LDC R165, c[0x0][0x3d8] ;  /* 0x0000f600ffa57b82 */ /* 0x000e620000000800 */
[----:B------:R-:W2:Y:S01]  /*14c0*/  LDCU.64 UR22, c[0x0][0x3d0] ;  /* 0x00007a00ff1677ac */ /* 0x000ea20008000a00 */
[----:B------:R-:W-:-:S13]  /*14d0*/  LOP3.LUT P6, RZ, R0, 0xff, RZ, 0xc0, !PT ;  /* 0x000000ff00ff7812 */ /* 0x000fda00078cc0ff */
[----:B------:R-:W3:Y:S01]  /*14e0*/  @!P6 SYNCS.CCTL.IV [UR5+0x3000] ;  /* 0x00300000ff00e9b1 */ /* 0x000ee20008000005 */
[----:B------:R-:W-:Y:S01]  /*14f0*/  NOP ;  /* 0x0000000000007918 */ /* 0x000fe20000000000 */
[----:B--2---:R-:W-:Y:S01]  /*1500*/  UIMAD UR22, UR4, UR22, URZ ;  /* 0x00000016041672a4 */ /* 0x004fe2000f8e02ff */
[----:B0-----:R-:W-:Y:S01]  /*1510*/  FMUL R6, R6, UR13 ;  /* 0x0000000d06067c20 */ /* 0x001fe20008400000 */
[----:B------:R-:W-:Y:S01]  /*1520*/  FMUL R10, R10, UR13 ;  /* 0x0000000d0a0a7c20 */ /* 0x000fe20008400000 */
[----:B------:R-:W-:Y:S01]  /*1530*/  FMUL R14, R14, UR13 ;  /* 0x0000000d0e0e7c20 */ /* 0x000fe20008400000 */
[----:B------:R-:W-:Y:S01]  /*1540*/  FMUL R18, R18, UR13 ;  /* 0x0000000d12127c20 */ /* 0x000fe20008400000 */
[----:B------:R-:W-:Y:S01]  /*1550*/  FMUL R22, R22, UR13 ;  /* 0x0000000d16167c20 */ /* 0x000fe20008400000 */
[----:B------:R-:W-:Y:S01]  /*1560*/  FSEL R6, R6, -INF , P3 ;  /* 0xff80000006067808 */ /* 0x000fe20001800000 */
[----:B------:R-:W-:Y:S01]  /*1570*/  FMUL R26, R26, UR13 ;  /* 0x0000000d1a1a7c20 */ /* 0x000fe20008400000 */
[----:B------:R-:W-:Y:S01]  /*1580*/  ISETP.GT.AND P3, PT, R2, 0x5, PT ;  /* 0x000000050200780c */ /* 0x000fe20003f64270 */
        /* <DEDUP_REMOVED lines=8> */
[----:B------:R-:W-:Y:S01]  /*1610*/  FSEL R5, R5, -INF , P2 ;  /* 0xff80000005057808 */ /* 0x000fe20001000000 */
[----:B------:R-:W-:Y:S01]  /*1620*/  FMUL R9, R9, UR13 ;  /* 0x0000000d09097c20 */ /* 0x000fe20008400000 */
[----:B------:R-:W-:Y:S01]  /*1630*/  FSEL R14, R14, -INF , P3 ;  /* 0xff8000000e0e7808 */ /* 0x000fe20001800000 */
[----:B------:R-:W-:Y:S01]  /*1640*/  FMUL R11, R11, UR13 ;  /* 0x0000000d0b0b7c20 */ /* 0x000fe20008400000 */
[----:B------:R-:W-:Y:S01]  /*1650*/  ISETP.GT.AND P3, PT, R2, 0xd, PT ;  /* 0x0000000d0200780c */ /* 0x000fe20003f64270 */
[----:B------:R-:W-:Y:S01]  /*1660*/  FMUL R12, R12, UR13 ;  /* 0x0000000d0c0c7c20 */ /* 0x000fe20008400000 */
[----:B------:R-:W-:Y:S01]  /*1670*/  ISETP.GT.AND P2, PT, R2, 0x4, PT ;  /* 0x000000040200780c */ /* 0x000fe20003f44270 */
[----:B------:R-:W-:Y:S01]  /*1680*/  FMUL R13, R13, UR13 ;  /* 0x0000000d0d0d7c20 */ /* 0x000fe20008400000 */
[----:B------:R-:W-:Y:S01]  /*1690*/  FSEL R18, R18, -INF , P3 ;  /* 0xff80000012127808 */ /* 0x000fe20001800000 */
[----:B------:R-:W-:Y:S01]  /*16a0*/  FMUL R15, R15, UR13 ;  /* 0x0000000d0f0f7c20 */ /* 0x000fe20008400000 */
[----:B------:R-:W-:Y:S01]  /*16b0*/  ISETP.GT.AND P3, PT, R2, 0x11, PT ;  /* 0x000000110200780c */ /* 0x000fe20003f64270 */
[----:B------:R-:W-:Y:S01]  /*16c0*/  FMUL R16, R16, UR13 ;  /* 0x0000000d10107c20 */ /* 0x000fe20008400000 */
[----:B------:R-:W-:Y:S01]  /*16d0*/  FSEL R7, R7, -INF , P5 ;  /* 0xff80000007077808 */ /* 0x000fe20002800000 */
        /* <DEDUP_REMOVED lines=21> */
[----:B------:R-:W-:Y:S01]  /*1830*/  PLOP3.LUT P3, PT, PT, PT, UP2, 0x80, 0x8 ;  /* 0x000000000008781c */ /* 0x000fe20003f6f028 */
[----:B------:R-:W-:Y:S01]  /*1840*/  FMUL R32, R32, UR13 ;  /* 0x0000000d20207c20 */ /* 0x000fe20008400000 */
[----:B------:R-:W-:Y:S01]  /*1850*/  FSEL R9, R9, -INF , P2 ;  /* 0xff80000009097808 */ /* 0x000fe20001000000 */
[----:B------:R-:W-:Y:S01]  /*1860*/  FMUL R33, R33, UR13 ;  /* 0x0000000d21217c20 */ /* 0x000fe20008400000 */
[----:B------:R-:W-:Y:S01]  /*1870*/  FSEL R155, R4, -INF , P3 ;  /* 0xff800000049b7808 */ /* 0x000fe20001800000 */
[----:B------:R-:W-:Y:S01]  /*1880*/  FMUL R35, R35, UR13 ;  /* 0x0000000d23237c20 */ /* 0x000fe20008400000 */
[----:B------:R-:W-:Y:S01]  /*1890*/  ISETP.GT.AND P2, PT, R2, 0x8, PT ;  /* 0x000000080200780c */ /* 0x000fe20003f44270 */
[----:B------:R-:W-:Y:S01]  /*18a0*/  FMUL R36, R36, UR13 ;  /* 0x0000000d24247c20 */ /* 0x000fe20008400000 */
[----:B------:R-:W-:Y:S01]  /*18b0*/  FMNMX3 R4, R155, R5, R6, !PT ;  /* 0x000000059b047276 */ /* 0x000fe20007800006 */
[----:B------:R-:W-:Y:S01]  /*18c0*/  FMUL R37, R37, UR13 ;  /* 0x0000000d25257c20 */ /* 0x000fe20008400000 */
[----:B------:R-:W-:Y:S01]  /*18d0*/  FSEL R11, R11, -INF , P5 ;  /* 0xff8000000b0b7808 */ /* 0x000fe20002800000 */
[----:B------:R-:W-:Y:S01]  /*18e0*/  FMUL R38, R38, UR13 ;  /* 0x0000000d26267c20 */ /* 0x000fe20008400000 */
[----:B------:R-:W-:Y:S01]  /*18f0*/  FMNMX3 R4, R4, R7, R8, !PT ;  /* 0x0000000704047276 */ /* 0x000fe20007800008 */
[----:B------:R-:W-:Y:S01]  /*1900*/  FMUL R39, R39, UR13 ;  /* 0x0000000d27277c20 */ /* 0x000fe20008400000 */
[----:B------:R-:W-:Y:S01]  /*1910*/  FSEL R12, R12, -INF , P4 ;  /* 0xff8000000c0c7808 */ /* 0x000fe20002000000 */
[----:B------:R-:W-:Y:S01]  /*1920*/  FMUL R40, R40, UR13 ;  /* 0x0000000d28287c20 */ /* 0x000fe20008400000 */
[----:B------:R-:W-:Y:S01]  /*1930*/  FMNMX3 R4, R4, R9, R10, !PT ;  /* 0x0000000904047276 */ /* 0x000fe2000780000a */
[----:B------:R-:W-:Y:S01]  /*1940*/  FMUL R41, R41, UR13 ;  /* 0x0000000d29297c20 */ /* 0x000fe20008400000 */
[----:B------:R-:W-:Y:S01]  /*1950*/  ISETP.GT.AND P5, PT, R2, 0xa, PT ;  /* 0x0000000a0200780c */ /* 0x000fe20003fa4270 */
[----:B------:R-:W-:Y:S01]  /*1960*/  FMUL R42, R42, UR13 ;  /* 0x0000000d2a2a7c20 */ /* 0x000fe20008400000 */
[----:B------:R-:W-:Y:S01]  /*1970*/  ISETP.GT.AND P4, PT, R2, 0xb, PT ;  /* 0x0000000b0200780c */ /* 0x000fe20003f84270 */
[----:B------:R-:W-:Y:S01]  /*1980*/  FMUL R45, R45, UR13 ;  /* 0x0000000d2d2d7c20 */ /* 0x000fe20008400000 */
[----:B------:R-:W-:Y:S01]  /*1990*/  FSEL R13, R13, -INF , P2 ;  /* 0xff8000000d0d7808 */ /* 0x000fe20001000000 */
[----:B------:R-:W-:Y:S01]  /*19a0*/  FMUL R43, R43, UR13 ;  /* 0x0000000d2b2b7c20 */ /* 0x000fe20008400000 */
[----:B------:R-:W-:Y:S01]  /*19b0*/  FMNMX3 R4, R4, R11, R12, !PT ;  /* 0x0000000b04047276 */ /* 0x000fe2000780000c */
[----:B------:R-:W-:Y:S01]  /*19c0*/  FMUL R44, R44, UR13 ;  /* 0x0000000d2c2c7c20 */ /* 0x000fe20008400000 */
[----:B------:R-:W-:Y:S01]  /*19d0*/  ISETP.GT.AND P2, PT, R2, 0xc, PT ;  /* 0x0000000c0200780c */ /* 0x000fe20003f44270 */
[----:B------:R-:W-:Y:S01]  /*19e0*/  FMUL R49, R49, UR13 ;  /* 0x0000000d31317c20 */ /* 0x000fe20008400000 */
[----:B------:R-:W-:Y:S01]  /*19f0*/  FSEL R15, R15, -INF , P5 ;  /* 0xff8000000f0f7808 */ /* 0x000fe20002800000 */
[----:B------:R-:W-:Y:S01]  /*1a00*/  FMUL R46, R46, UR13 ;  /* 0x0000000d2e2e7c20 */ /* 0x000fe20008400000 */
[----:B------:R-:W-:Y:S01]  /*1a10*/  FSEL R16, R16, -INF , P4 ;  /* 0xff80000010107808 */ /* 0x000fe20002000000 */
[----:B------:R-:W-:Y:S01]  /*1a20*/  FMUL R47, R47, UR13 ;  /* 0x0000000d2f2f7c20 */ /* 0x000fe20008400000 */
[----:B------:R-:W-:Y:S01]  /*1a30*/  FMNMX3 R4, R4, R13, R14, !PT ;  /* 0x0000000d04047276 */ /* 0x000fe2000780000e */
[----:B------:R-:W-:Y:S01]  /*1a40*/  FMUL R48, R48, UR13 ;  /* 0x0000000d30307c20 */ /* 0x000fe20008400000 */
[C---:B------:R-:W-:Y:S01]  /*1a50*/  ISETP.GT.AND P5, PT, R2.reuse, 0xe, PT ;  /* 0x0000000e0200780c */ /* 0x040fe20003fa4270 */
        /* <DEDUP_REMOVED lines=71> */
[----:B------:R-:W-:Y:S01]  /*1ed0*/  FSEL R35, R35, -INF , P5 ;  /* 0xff80000023237808 */ /* 0x000fe20002800000 */
        /* <DEDUP_REMOVED lines=29> */
[----:B------:R-:W-:Y:S01]  /*20b0*/  FSEL R41, R41, -INF , P2 ;  /* 0xff80000029297808 */ /* 0x000fe20001000000 */
[----:B------:R-:W-:Y:S01]  /*20c0*/  FMUL R101, R101, UR13 ;  /* 0x0000000d65657c20 */ /* 0x000fe20008400000 */
[----:B------:R-:W-:Y:S01]  /*20d0*/  ISETP.GT.AND P2, PT, R2, 0x28, PT ;  /* 0x000000280200780c */ /* 0x000fe20003f44270 */
        /* <DEDUP_REMOVED lines=60> */
[----:B------:R-:W-:Y:S01]  /*24a0*/  USHF.L.U32 UR13, UR22, 0x1, URZ ;  /* 0x00000001160d7899 */ /* 0x000fe200080006ff */
[----:B------:R-:W-:Y:S01]  /*24b0*/  FSEL R52, R52, -INF , P3 ;  /* 0xff80000034347808 */ /* 0x000fe20001800000 */
[----:B------:R-:W-:Y:S01]  /*24c0*/  UIMAD.WIDE UR24, UR22, 0x2, URZ ;  /* 0x00000002161878a5 */ /* 0x000fe2000f8e02ff */
[----:B------:R-:W-:-:S02]  /*24d0*/  FMNMX3 R4, R4, R49, R50, !PT ;  /* 0x0000003104047276 */ /* 0x000fc40007800032 */
[----:B------:R-:W-:Y:S02]  /*24e0*/  FSEL R61, R61, -INF , P2 ;  /* 0xff8000003d3d7808 */ /* 0x000fe40001000000 */
[C---:B------:R-:W-:Y:S02]  /*24f0*/  ISETP.GT.AND P2, PT, R2.reuse, 0x3c, PT ;  /* 0x0000003c0200780c */ /* 0x040fe40003f44270 */
[C---:B------:R-:W-:Y:S02]  /*2500*/  ISETP.GT.AND P4, PT, R2.reuse, 0x32, PT ;  /* 0x000000320200780c */ /* 0x040fe40003f84270 */
[----:B------:R-:W-:Y:S02]  /*2510*/  ISETP.GT.AND P3, PT, R2, 0x33, PT ;  /* 0x000000330200780c */ /* 0x000fe40003f64270 */
[----:B------:R-:W-:Y:S02]  /*2520*/  FSEL R54, R54, -INF , P5 ;  /* 0xff80000036367808 */ /* 0x000fe40002800000 */
[----:B------:R-:W-:-:S02]  /*2530*/  FMNMX3 R4, R4, R51, R52, !PT ;  /* 0x0000003304047276 */ /* 0x000fc40007800034 */
[----:B------:R-:W-:Y:S02]  /*2540*/  FSEL R133, R65, -INF , P2 ;  /* 0xff80000041857808 */ /* 0x000fe40001000000 */
[----:B------:R-:W-:Y:S02]  /*2550*/  ISETP.GT.AND P5, PT, R2, 0x35, PT ;  /* 0x000000350200780c */ /* 0x000fe40003fa4270 */
[----:B------:R-:W-:Y:S02]  /*2560*/  FSEL R55, R55, -INF , P4 ;  /* 0xff80000037377808 */ /* 0x000fe40002000000 */
[----:B------:R-:W-:Y:S02]  /*2570*/  FSEL R56, R56, -INF , P3 ;  /* 0xff80000038387808 */ /* 0x000fe40001800000 */
[----:B------:R-:W-:Y:S02]  /*2580*/  FMNMX3 R65, R4, R53, R54, !PT ;  /* 0x0000003504417276 */ /* 0x000fe40007800036 */
[----:B------:R-:W-:-:S02]  /*2590*/  ISETP.GT.AND P4, PT, R2, 0x36, PT ;  /* 0x000000360200780c */ /* 0x000fc40003f84270 */
[----:B------:R-:W-:Y:S02]  /*25a0*/  ISETP.GT.AND P3, PT, R2, 0x37, PT ;  /* 0x000000370200780c */ /* 0x000fe40003f64270 */
[----:B------:R-:W-:Y:S02]  /*25b0*/  FSEL R58, R58, -INF , P5 ;  /* 0xff8000003a3a7808 */ /* 0x000fe40002800000 */
[----:B------:R-:W-:Y:S02]  /*25c0*/  FMNMX3 R65, R65, R55, R56, !PT ;  /* 0x0000003741417276 */ /* 0x000fe40007800038 */
[----:B------:R-:W-:Y:S02]  /*25d0*/  ISETP.GT.AND P5, PT, R2, 0x39, PT ;  /* 0x000000390200780c */ /* 0x000fe40003fa4270 */
[----:B------:R-:W-:Y:S02]  /*25e0*/  FSEL R59, R59, -INF , P4 ;  /* 0xff8000003b3b7808 */ /* 0x000fe40002000000 */
[----:B------:R-:W-:-:S02]  /*25f0*/  FSEL R60, R60, -INF , P3 ;  /* 0xff8000003c3c7808 */ /* 0x000fc40001800000 */
[----:B------:R-:W-:Y:S02]  /*2600*/  FMNMX3 R65, R65, R57, R58, !PT ;  /* 0x0000003941417276 */ /* 0x000fe4000780003a */
[C---:B------:R-:W-:Y:S02]  /*2610*/  ISETP.GT.AND P4, PT, R2.reuse, 0x3a, PT ;  /* 0x0000003a0200780c */ /* 0x040fe40003f84270 */
[----:B------:R-:W-:Y:S02]  /*2620*/  ISETP.GT.AND P3, PT, R2, 0x3b, PT ;  /* 0x0000003b0200780c */ /* 0x000fe40003f64270 */
[----:B------:R-:W-:Y:S02]  /*2630*/  FSEL R62, R62, -INF , P5 ;  /* 0xff8000003e3e7808 */ /* 0x000fe40002800000 */
[----:B------:R-:W-:Y:S02]  /*2640*/  FMNMX3 R65, R65, R59, R60, !PT ;  /* 0x0000003b41417276 */ /* 0x000fe4000780003c */
[----:B------:R-:W-:-:S02]  /*2650*/  ISETP.GT.AND P5, PT, R2, 0x3d, PT ;  /* 0x0000003d0200780c */ /* 0x000fc40003fa4270 */
[----:B------:R-:W-:Y:S02]  /*2660*/  FSEL R63, R63, -INF , P4 ;  /* 0xff8000003f3f7808 */ /* 0x000fe40002000000 */
[----:B------:R-:W-:Y:S02]  /*2670*/  FSEL R64, R64, -INF , P3 ;  /* 0xff80000040407808 */ /* 0x000fe40001800000 */
[----:B------:R-:W-:Y:S02]  /*2680*/  FMNMX3 R65, R65, R61, R62, !PT ;  /* 0x0000003d41417276 */ /* 0x000fe4000780003e */
[C---:B------:R-:W-:Y:S02]  /*2690*/  ISETP.GT.AND P4, PT, R2.reuse, 0x3e, PT ;  /* 0x0000003e0200780c */ /* 0x040fe40003f84270 */
[----:B------:R-:W-:Y:S02]  /*26a0*/  ISETP.GT.AND P3, PT, R2, 0x3f, PT ;  /* 0x0000003f0200780c */ /* 0x000fe40003f64270 */
[----:B------:R-:W-:-:S02]  /*26b0*/  FSEL R66, R66, -INF , P5 ;  /* 0xff80000042427808 */ /* 0x000fc40002800000 */
[----:B------:R-:W-:Y:S02]  /*26c0*/  FMNMX3 R65, R65, R63, R64, !PT ;  /* 0x0000003f41417276 */ /* 0x000fe40007800040 */
[C---:B------:R-:W-:Y:S02]  /*26d0*/  ISETP.GT.AND P2, PT, R2.reuse, 0x40, PT ;  /* 0x000000400200780c */ /* 0x040fe40003f44270 */
[----:B------:R-:W-:Y:S02]  /*26e0*/  ISETP.GT.AND P5, PT, R2, 0x41, PT ;  /* 0x000000410200780c */ /* 0x000fe40003fa4270 */
[----:B------:R-:W-:Y:S02]  /*26f0*/  FSEL R135, R67, -INF , P4 ;  /* 0xff80000043877808 */ /* 0x000fe40002000000 */
[----:B------:R-:W-:Y:S02]  /*2700*/  FSEL R68, R68, -INF , P3 ;  /* 0xff80000044447808 */ /* 0x000fe40001800000 */
[----:B------:R-:W-:-:S02]  /*2710*/  FMNMX3 R65, R65, R133, R66, !PT ;  /* 0x0000008541417276 */ /* 0x000fc40007800042 */
[C---:B------:R-:W-:Y:S02]  /*2720*/  ISETP.GT.AND P4, PT, R2.reuse, 0x42, PT ;  /* 0x000000420200780c */ /* 0x040fe40003f84270 */
[----:B------:R-:W-:Y:S02]  /*2730*/  ISETP.GT.AND P3, PT, R2, 0x43, PT ;  /* 0x000000430200780c */ /* 0x000fe40003f64270 */
[----:B------:R-:W-:Y:S02]  /*2740*/  FSEL R137, R69, -INF , P2 ;  /* 0xff80000045897808 */ /* 0x000fe40001000000 */
[----:B------:R-:W-:Y:S02]  /*2750*/  FSEL R70, R70, -INF , P5 ;  /* 0xff80000046467808 */ /* 0x000fe40002800000 */
[----:B------:R-:W-:Y:S02]  /*2760*/  FMNMX3 R65, R65, R135, R68, !PT ;  /* 0x0000008741417276 */ /* 0x000fe40007800044 */
[----:B------:R-:W-:-:S02]  /*2770*/  ISETP.GT.AND P2, PT, R2, 0x44, PT ;  /* 0x000000440200780c */ /* 0x000fc40003f44270 */
[----:B------:R-:W-:Y:S02]  /*2780*/  ISETP.GT.AND P5, PT, R2, 0x45, PT ;  /* 0x000000450200780c */ /* 0x000fe40003fa4270 */
[----:B------:R-:W-:Y:S02]  /*2790*/  FSEL R139, R71, -INF , P4 ;  /* 0xff800000478b7808 */ /* 0x000fe40002000000 */
[----:B------:R-:W-:Y:S02]  /*27a0*/  FSEL R72, R72, -INF , P3 ;  /* 0xff80000048487808 */ /* 0x000fe40001800000 */
[----:B------:R-:W-:Y:S02]  /*27b0*/  FMNMX3 R65, R65, R137, R70, !PT ;  /* 0x0000008941417276 */ /* 0x000fe40007800046 */
[C---:B------:R-:W-:Y:S02]  /*27c0*/  ISETP.GT.AND P4, PT, R2.reuse, 0x46, PT ;  /* 0x000000460200780c */ /* 0x040fe40003f84270 */
[----:B------:R-:W-:-:S02]  /*27d0*/  ISETP.GT.AND P3, PT, R2, 0x47, PT ;  /* 0x000000470200780c */ /* 0x000fc40003f64270 */
[----:B------:R-:W-:Y:S02]  /*27e0*/  FSEL R141, R73, -INF , P2 ;  /* 0xff800000498d7808 */ /* 0x000fe40001000000 */
[----:B------:R-:W-:Y:S02]  /*27f0*/  FSEL R74, R74, -INF , P5 ;  /* 0xff8000004a4a7808 */ /* 0x000fe40002800000 */
[----:B------:R-:W-:Y:S02]  /*2800*/  FMNMX3 R65, R65, R139, R72, !PT ;  /* 0x0000008b41417276 */ /* 0x000fe40007800048 */
[C---:B------:R-:W-:Y:S02]  /*2810*/  ISETP.GT.AND P2, PT, R2.reuse, 0x48, PT ;  /* 0x000000480200780c */ /* 0x040fe40003f44270 */
[----:B------:R-:W-:Y:S02]  /*2820*/  ISETP.GT.AND P5, PT, R2, 0x49, PT ;  /* 0x000000490200780c */ /* 0x000fe40003fa4270 */
[----:B------:R-:W-:-:S02]  /*2830*/  FSEL R4, R75, -INF , P4 ;  /* 0xff8000004b047808 */ /* 0x000fc40002000000 */
[----:B------:R-:W-:Y:S02]  /*2840*/  FSEL R143, R76, -INF , P3 ;  /* 0xff8000004c8f7808 */ /* 0x000fe40001800000 */
[----:B------:R-:W-:Y:S02]  /*2850*/  FMNMX3 R65, R65, R141, R74, !PT ;  /* 0x0000008d41417276 */ /* 0x000fe4000780004a */
[C---:B------:R-:W-:Y:S02]  /*2860*/  ISETP.GT.AND P4, PT, R2.reuse, 0x4a, PT ;  /* 0x0000004a0200780c */ /* 0x040fe40003f84270 */
[----:B------:R-:W-:Y:S02]  /*2870*/  ISETP.GT.AND P3, PT, R2, 0x4b, PT ;  /* 0x0000004b0200780c */ /* 0x000fe40003f64270 */
[----:B------:R-:W-:Y:S02]  /*2880*/  FSEL R145, R77, -INF , P2 ;  /* 0xff8000004d917808 */ /* 0x000fe40001000000 */
        /* <DEDUP_REMOVED lines=127> */
[----:B------:R-:W-:Y:S02]  /*3080*/  ISETP.GT.AND P3, PT, R2, 0x7e, PT ;  /* 0x0000007e0200780c */ /* 0x000fe40003f64270 */
[----:B------:R-:W-:Y:S02]  /*3090*/  FSEL R129, R129, -INF , P2 ;  /* 0xff80000081817808 */ /* 0x000fe40001000000 */
[----:B------:R-:W-:Y:S02]  /*30a0*/  FSEL R65, R130, -INF , P5 ;  /* 0xff80000082417808 */ /* 0x000fe40002800000 */
[----:B------:R-:W-:Y:S02]  /*30b0*/  FMNMX3 R82, R82, R127, R67, !PT ;  /* 0x0000007f52527276 */ /* 0x000fe40007800043 */
[----:B------:R-:W-:Y:S02]  /*30c0*/  FSEL R131, R131, -INF , P3 ;  /* 0xff80000083837808 */ /* 0x000fe40001800000 */
[----:B------:R-:W-:-:S04]  /*30d0*/  FMNMX3 R82, R82, R129, R65, !PT ;  /* 0x0000008152527276 */ /* 0x000fc80007800041 */
[----:B------:R-:W-:-:S05]  /*30e0*/  FMNMX3 R90, R82, -INF , R131, !PT ;  /* 0xff800000525a7876 */ /* 0x000fca0007800083 */
[--C-:B------:R-:W-:Y:S01]  /*30f0*/  FADD R13, R13, -R90.reuse ;  /* 0x8000005a0d0d7221 */ /* 0x100fe20000000000 */
[--C-:B------:R-:W-:Y:S01]  /*3100*/  FADD R16, R16, -R90.reuse ;  /* 0x8000005a10107221 */ /* 0x100fe20000000000 */
[--C-:B------:R-:W-:Y:S01]  /*3110*/  FADD R17, R17, -R90.reuse ;  /* 0x8000005a11117221 */ /* 0x100fe20000000000 */
[--C-:B------:R-:W-:Y:S01]  /*3120*/  FADD R18, R18, -R90.reuse ;  /* 0x8000005a12127221 */ /* 0x100fe20000000000 */
[--C-:B------:R-:W-:Y:S01]  /*3130*/  FADD R155, R155, -R90.reuse ;  /* 0x8000005a9b9b7221 */ /* 0x100fe20000000000 */
[----:B------:R-:W-:Y:S01]  /*3140*/  FMUL R86, R13, 1.4426950216293334961 ;  /* 0x3fb8aa3b0d567820 */ /* 0x000fe20000400000 */
[--C-:B------:R-:W-:Y:S01]  /*3150*/  FADD R19, R19, -R90.reuse ;  /* 0x8000005a13137221 */ /* 0x100fe20000000000 */
[----:B------:R-:W-:Y:S01]  /*3160*/  FMUL R13, R16, 1.4426950216293334961 ;  /* 0x3fb8aa3b100d7820 */ /* 0x000fe20000400000 */
[--C-:B------:R-:W-:Y:S01]  /*3170*/  FADD R20, R20, -R90.reuse ;  /* 0x8000005a14147221 */ /* 0x100fe20000000000 */
[--C-:B------:R-:W-:Y:S01]  /*3180*/  FADD R5, R5, -R90.reuse ;  /* 0x8000005a05057221 */ /* 0x100fe20000000000 */
[----:B------:R-:W-:Y:S01]  /*3190*/  FMUL R16, R17, 1.4426950216293334961 ;  /* 0x3fb8aa3b11107820 */ /* 0x000fe20000400000 */
        /* <DEDUP_REMOVED lines=20> */
[----:B------:R-:W-:Y:S01]  /*32e0*/  MUFU.EX2 R82, R82 ;  /* 0x0000005200527308 */ /* 0x000fe20000000800 */
[----:B------:R-:W-:Y:S01]  /*32f0*/  FMUL R24, R25, 1.4426950216293334961 ;  /* 0x3fb8aa3b19187820 */ /* 0x000fe20000400000 */
[--C-:B------:R-:W-:Y:S01]  /*3300*/  FADD R29, R29, -R90.reuse ;  /* 0x8000005a1d1d7221 */ /* 0x100fe20000000000 */
[----:B------:R-:W-:Y:S01]  /*3310*/  FMUL R25, R26, 1.4426950216293334961 ;  /* 0x3fb8aa3b1a197820 */ /* 0x000fe20000400000 */
[--C-:B------:R-:W-:Y:S01]  /*3320*/  FADD R30, R30, -R90.reuse ;  /* 0x8000005a1e1e7221 */ /* 0x100fe20000000000 */
[----:B------:R-:W-:Y:S01]  /*3330*/  FMUL R157, R7, 1.4426950216293334961 ;  /* 0x3fb8aa3b079d7820 */ /* 0x000fe20000400000 */
[--C-:B------:R-:W-:Y:S01]  /*3340*/  FADD R8, R8, -R90.reuse ;  /* 0x8000005a08087221 */ /* 0x100fe20000000000 */
[----:B------:R-:W-:Y:S01]  /*3350*/  FMUL R26, R27, 1.4426950216293334961 ;  /* 0x3fb8aa3b1b1a7820 */ /* 0x000fe20000400000 */
[----:B------:R0:W2:Y:S01]  /*3360*/  MUFU.EX2 R155, R5 ;  /* 0x00000005009b7308 */ /* 0x0000a20000000800 */
[--C-:B------:R-:W-:Y:S01]  /*3370*/  FADD R31, R31, -R90.reuse ;  /* 0x8000005a1f1f7221 */ /* 0x100fe20000000000 */
[----:B------:R-:W-:Y:S01]  /*3380*/  FMUL R27, R28, 1.4426950216293334961 ;  /* 0x3fb8aa3b1c1b7820 */ /* 0x000fe20000400000 */
[--C-:B------:R-:W-:Y:S01]  /*3390*/  FADD R32, R32, -R90.reuse ;  /* 0x8000005a20207221 */ /* 0x100fe20000000000 */
[----:B------:R-:W-:Y:S01]  /*33a0*/  FMUL R28, R29, 1.4426950216293334961 ;  /* 0x3fb8aa3b1d1c7820 */ /* 0x000fe20000400000 */
[--C-:B------:R-:W-:Y:S01]  /*33b0*/  FADD R33, R33, -R90.reuse ;  /* 0x8000005a21217221 */ /* 0x100fe20000000000 */
[----:B------:R-:W-:Y:S01]  /*33c0*/  FMUL R29, R30, 1.4426950216293334961 ;  /* 0x3fb8aa3b1e1d7820 */ /* 0x000fe20000400000 */
[--C-:B------:R-:W-:Y:S01]  /*33d0*/  FADD R34, R34, -R90.reuse ;  /* 0x8000005a22227221 */ /* 0x100fe20000000000 */
[----:B------:R-:W4:Y:S01]  /*33e0*/  MUFU.EX2 R6, R6 ;  /* 0x0000000600067308 */ /* 0x000f220000000800 */
[--C-:B0-----:R-:W-:Y:S01]  /*33f0*/  FADD R5, R10, -R90.reuse ;  /* 0x8000005a0a057221 */ /* 0x101fe20000000000 */
[----:B------:R-:W-:Y:S01]  /*3400*/  FMUL R7, R8, 1.4426950216293334961 ;  /* 0x3fb8aa3b08077820 */ /* 0x000fe20000400000 */
[----:B------:R-:W-:Y:S01]  /*3410*/  FMUL R30, R31, 1.4426950216293334961 ;  /* 0x3fb8aa3b1f1e7820 */ /* 0x000fe20000400000 */
[--C-:B------:R-:W-:Y:S01]  /*3420*/  FADD R35, R35, -R90.reuse ;  /* 0x8000005a23237221 */ /* 0x100fe20000000000 */
[----:B------:R-:W-:Y:S01]  /*3430*/  FMUL R8, R5, 1.4426950216293334961 ;  /* 0x3fb8aa3b05087820 */ /* 0x000fe20000400000 */
[----:B------:R-:W-:Y:S01]  /*3440*/  FMUL R31, R32, 1.4426950216293334961 ;  /* 0x3fb8aa3b201f7820 */ /* 0x000fe20000400000 */
[--C-:B------:R-:W-:Y:S01]  /*3450*/  FADD R36, R36, -R90.reuse ;  /* 0x8000005a24247221 */ /* 0x100fe20000000000 */
[----:B------:R-:W0:Y:S01]  /*3460*/  MUFU.EX2 R157, R157 ;  /* 0x0000009d009d7308 */ /* 0x000e220000000800 */
[--C-:B------:R-:W-:Y:S01]  /*3470*/  FADD R9, R9, -R90.reuse ;  /* 0x8000005a09097221 */ /* 0x100fe20000000000 */
[--C-:B------:R-:W-:Y:S01]  /*3480*/  FADD R5, R14, -R90.reuse ;  /* 0x8000005a0e057221 */ /* 0x100fe20000000000 */
[----:B------:R-:W-:Y:S01]  /*3490*/  FMUL R32, R33, 1.4426950216293334961 ;  /* 0x3fb8aa3b21207820 */ /* 0x000fe20000400000 */
[--C-:B------:R-:W-:Y:S01]  /*34a0*/  FADD R37, R37, -R90.reuse ;  /* 0x8000005a25257221 */ /* 0x100fe20000000000 */
[----:B------:R-:W-:Y:S01]  /*34b0*/  FMUL R33, R34, 1.4426950216293334961 ;  /* 0x3fb8aa3b22217820 */ /* 0x000fe20000400000 */
[--C-:B------:R-:W-:Y:S01]  /*34c0*/  FADD R38, R38, -R90.reuse ;  /* 0x8000005a26267221 */ /* 0x100fe20000000000 */
[--C-:B------:R-:W-:Y:S01]  /*34d0*/  FADD R11, R11, -R90.reuse ;  /* 0x8000005a0b0b7221 */ /* 0x100fe20000000000 */
[--C-:B------:R-:W-:Y:S01]  /*34e0*/  FADD R12, R12, -R90.reuse ;  /* 0x8000005a0c0c7221 */ /* 0x100fe20000000000 */
[----:B------:R-:W-:Y:S01]  /*34f0*/  FMUL R34, R35, 1.4426950216293334961 ;  /* 0x3fb8aa3b23227820 */ /* 0x000fe20000400000 */
[--C-:B------:R-:W-:Y:S01]  /*3500*/  FADD R39, R39, -R90.reuse ;  /* 0x8000005a27277221 */ /* 0x100fe20000000000 */
[----:B------:R-:W-:Y:S01]  /*3510*/  FMUL R35, R36, 1.4426950216293334961 ;  /* 0x3fb8aa3b24237820 */ /* 0x000fe20000400000 */
[--C-:B------:R-:W-:Y:S01]  /*3520*/  FADD R40, R40, -R90.reuse ;  /* 0x8000005a28287221 */ /* 0x100fe20000000000 */
[----:B------:R-:W0:Y:S01]  /*3530*/  MUFU.EX2 R7, R7 ;  /* 0x0000000700077308 */ /* 0x000e220000000800 */
[----:B------:R-:W-:Y:S01]  /*3540*/  FMUL R84, R9, 1.4426950216293334961 ;  /* 0x3fb8aa3b09547820 */ /* 0x000fe20000400000 */
[----:B------:R-:W-:Y:S01]  /*3550*/  FMUL R5, R5, 1.4426950216293334961 ;  /* 0x3fb8aa3b05057820 */ /* 0x000fe20000400000 */
[----:B------:R-:W-:Y:S01]  /*3560*/  FMUL R36, R37, 1.4426950216293334961 ;  /* 0x3fb8aa3b25247820 */ /* 0x000fe20000400000 */
[--C-:B------:R-:W-:Y:S01]  /*3570*/  FADD R41, R41, -R90.reuse ;  /* 0x8000005a29297221 */ /* 0x100fe20000000000 */
[--C-:B------:R-:W-:Y:S01]  /*3580*/  FADD R68, R68, -R90.reuse ;  /* 0x8000005a44447221 */ /* 0x100fe20000000000 */
[----:B------:R-:W-:Y:S01]  /*3590*/  FMUL R37, R38, 1.4426950216293334961 ;  /* 0x3fb8aa3b26257820 */ /* 0x000fe20000400000 */
[--C-:B------:R-:W-:Y:S01]  /*35a0*/  FADD R42, R42, -R90.reuse ;  /* 0x8000005a2a2a7221 */ /* 0x100fe20000000000 */
[----:B------:R-:W-:Y:S01]  /*35b0*/  FMUL R9, R11, 1.4426950216293334961 ;  /* 0x3fb8aa3b0b097820 */ /* 0x000fe20000400000 */
[----:B------:R-:W-:Y:S01]  /*35c0*/  FMUL R38, R39, 1.4426950216293334961 ;  /* 0x3fb8aa3b27267820 */ /* 0x000fe20000400000 */
[--C-:B------:R-:W-:Y:S01]  /*35d0*/  FADD R43, R43, -R90.reuse ;  /* 0x8000005a2b2b7221 */ /* 0x100fe20000000000 */
[----:B------:R-:W-:Y:S01]  /*35e0*/  FMUL R11, R12, 1.4426950216293334961 ;  /* 0x3fb8aa3b0c0b7820 */ /* 0x000fe20000400000 */
[----:B------:R-:W-:Y:S01]  /*35f0*/  FMUL R39, R40, 1.4426950216293334961 ;  /* 0x3fb8aa3b28277820 */ /* 0x000fe20000400000 */
[--C-:B------:R-:W-:Y:S01]  /*3600*/  FADD R44, R44, -R90.reuse ;  /* 0x8000005a2c2c7221 */ /* 0x100fe20000000000 */
[----:B------:R-:W0:Y:S01]  /*3610*/  MUFU.EX2 R10, R84 ;  /* 0x00000054000a7308 */ /* 0x000e220000000800 */
[----:B------:R-:W-:Y:S01]  /*3620*/  FMUL R40, R41, 1.4426950216293334961 ;  /* 0x3fb8aa3b29287820 */ /* 0x000fe20000400000 */
[--C-:B------:R-:W-:Y:S01]  /*3630*/  FADD R45, R45, -R90.reuse ;  /* 0x8000005a2d2d7221 */ /* 0x100fe20000000000 */
[----:B------:R-:W-:Y:S01]  /*3640*/  FMUL R68, R68, 1.4426950216293334961 ;  /* 0x3fb8aa3b44447820 */ /* 0x000fe20000400000 */
[----:B------:R-:W-:Y:S01]  /*3650*/  FMUL R41, R42, 1.4426950216293334961 ;  /* 0x3fb8aa3b2a297820 */ /* 0x000fe20000400000 */
[--C-:B------:R-:W-:Y:S01]  /*3660*/  FADD R46, R46, -R90.reuse ;  /* 0x8000005a2e2e7221 */ /* 0x100fe20000000000 */
[----:B------:R-:W-:Y:S01]  /*3670*/  FMUL R42, R43, 1.4426950216293334961 ;  /* 0x3fb8aa3b2b2a7820 */ /* 0x000fe20000400000 */
[--C-:B------:R-:W-:Y:S01]  /*3680*/  FADD R47, R47, -R90.reuse ;  /* 0x8000005a2f2f7221 */ /* 0x100fe20000000000 */
[----:B------:R2:W-:Y:S01]  /*3690*/  MUFU.EX2 R12, R5 ;  /* 0x00000005000c7308 */ /* 0x0005e20000000800 */
[----:B------:R-:W-:Y:S01]  /*36a0*/  FMUL R43, R44, 1.4426950216293334961 ;  /* 0x3fb8aa3b2c2b7820 */ /* 0x000fe20000400000 */
[--C-:B------:R-:W-:Y:S01]  /*36b0*/  FADD R48, R48, -R90.reuse ;  /* 0x8000005a30307221 */ /* 0x100fe20000000000 */
[----:B------:R-:W-:Y:S01]  /*36c0*/  FMUL R44, R45, 1.4426950216293334961 ;  /* 0x3fb8aa3b2d2c7820 */ /* 0x000fe20000400000 */
[--C-:B------:R-:W-:Y:S01]  /*36d0*/  FADD R49, R49, -R90.reuse ;  /* 0x8000005a31317221 */ /* 0x100fe20000000000 */
[----:B------:R-:W-:Y:S01]  /*36e0*/  FMUL R45, R46, 1.4426950216293334961 ;  /* 0x3fb8aa3b2e2d7820 */ /* 0x000fe20000400000 */
[--C-:B------:R-:W-:Y:S01]  /*36f0*/  FADD R50, R50, -R90.reuse ;  /* 0x8000005a32327221 */ /* 0x100fe20000000000 */
[----:B------:R-:W-:Y:S01]  /*3700*/  FMUL R46, R47, 1.4426950216293334961 ;  /* 0x3fb8aa3b2f2e7820 */ /* 0x000fe20000400000 */
[----:B------:R-:W0:Y:S01]  /*3710*/  MUFU.EX2 R8, R8 ;  /* 0x0000000800087308 */ /* 0x000e220000000800 */
[----:B--2---:R-:W-:Y:S01]  /*3720*/  FADD R5, R82, R155 ;  /* 0x0000009b52057221 */ /* 0x004fe20000000000 */
[--C-:B------:R-:W-:Y:S01]  /*3730*/  FADD R51, R51, -R90.reuse ;  /* 0x8000005a33337221 */ /* 0x100fe20000000000 */
[----:B------:R-:W-:Y:S01]  /*3740*/  FMUL R47, R48, 1.4426950216293334961 ;  /* 0x3fb8aa3b302f7820 */ /* 0x000fe20000400000 */
[--C-:B------:R-:W-:Y:S01]  /*3750*/  FADD R52, R52, -R90.reuse ;  /* 0x8000005a34347221 */ /* 0x100fe20000000000 */
[----:B------:R-:W-:Y:S01]  /*3760*/  FMUL R48, R49, 1.4426950216293334961 ;  /* 0x3fb8aa3b31307820 */ /* 0x000fe20000400000 */
[--C-:B------:R-:W-:Y:S01]  /*3770*/  FADD R53, R53, -R90.reuse ;  /* 0x8000005a35357221 */ /* 0x100fe20000000000 */
[----:B------:R-:W-:Y:S01]  /*3780*/  FMUL R49, R50, 1.4426950216293334961 ;  /* 0x3fb8aa3b32317820 */ /* 0x000fe20000400000 */
[----:B------:R4:W-:Y:S01]  /*3790*/  MUFU.EX2 R84, R68 ;  /* 0x0000004400547308 */ /* 0x0009e20000000800 */
[--C-:B------:R-:W-:Y:S01]  /*37a0*/  FADD R54, R54, -R90.reuse ;  /* 0x8000005a36367221 */ /* 0x100fe20000000000 */
[----:B------:R-:W-:Y:S01]  /*37b0*/  FMUL R50, R51, 1.4426950216293334961 ;  /* 0x3fb8aa3b33327820 */ /* 0x000fe20000400000 */
[--C-:B------:R-:W-:Y:S01]  /*37c0*/  FADD R55, R55, -R90.reuse ;  /* 0x8000005a37377221 */ /* 0x100fe20000000000 */
[----:B------:R-:W-:Y:S01]  /*37d0*/  FMUL R51, R52, 1.4426950216293334961 ;  /* 0x3fb8aa3b34337820 */ /* 0x000fe20000400000 */
[--C-:B------:R-:W-:Y:S01]  /*37e0*/  FADD R56, R56, -R90.reuse ;  /* 0x8000005a38387221 */ /* 0x100fe20000000000 */
[----:B------:R-:W-:Y:S01]  /*37f0*/  FMUL R52, R53, 1.4426950216293334961 ;  /* 0x3fb8aa3b35347820 */ /* 0x000fe20000400000 */
[--C-:B------:R-:W-:Y:S01]  /*3800*/  FADD R57, R57, -R90.reuse ;  /* 0x8000005a39397221 */ /* 0x100fe20000000000 */
[----:B------:R-:W2:Y:S01]  /*3810*/  MUFU.EX2 R9, R9 ;  /* 0x0000000900097308 */ /* 0x000ea20000000800 */
[----:B----4-:R-:W-:Y:S01]  /*3820*/  FADD R68, R6, R5 ;  /* 0x0000000506447221 */ /* 0x010fe20000000000 */
[--C-:B------:R-:W-:Y:S01]  /*3830*/  FADD R70, R70, -R90.reuse ;  /* 0x8000005a46467221 */ /* 0x100fe20000000000 */
[----:B------:R-:W-:Y:S01]  /*3840*/  FMUL R53, R54, 1.4426950216293334961 ;  /* 0x3fb8aa3b36357820 */ /* 0x000fe20000400000 */
[----:B------:R-:W-:Y:S01]  /*3850*/  FADD R58, R58, -R90 ;  /* 0x8000005a3a3a7221 */ /* 0x000fe20000000000 */
[----:B0-----:R-:W-:Y:S01]  /*3860*/  FADD R68, R157, R68 ;  /* 0x000000449d447221 */ /* 0x001fe20000000000 */
[----:B------:R-:W-:Y:S01]  /*3870*/  FADD R15, R15, -R90 ;  /* 0x8000005a0f0f7221 */ /* 0x000fe20000000000 */
[----:B------:R-:W-:Y:S01]  /*3880*/  FMUL R54, R55, 1.4426950216293334961 ;  /* 0x3fb8aa3b37367820 */ /* 0x000fe20000400000 */
[----:B------:R-:W0:Y:S01]  /*3890*/  MUFU.EX2 R11, R11 ;  /* 0x0000000b000b7308 */ /* 0x000e220000000800 */
[----:B------:R-:W-:Y:S01]  /*38a0*/  FADD R5, R7, R68 ;  /* 0x0000004407057221 */ /* 0x000fe20000000000 */
[--C-:B------:R-:W-:Y:S01]  /*38b0*/  FADD R59, R59, -R90.reuse ;  /* 0x8000005a3b3b7221 */ /* 0x100fe20000000000 */
[----:B------:R-:W-:Y:S01]  /*38c0*/  FMUL R55, R56, 1.4426950216293334961 ;  /* 0x3fb8aa3b38377820 */ /* 0x000fe20000400000 */
[--C-:B------:R-:W-:Y:S01]  /*38d0*/  FADD R60, R60, -R90.reuse ;  /* 0x8000005a3c3c7221 */ /* 0x100fe20000000000 */
[----:B------:R-:W-:Y:S01]  /*38e0*/  FMUL R56, R57, 1.4426950216293334961 ;  /* 0x3fb8aa3b39387820 */ /* 0x000fe20000400000 */
[--C-:B------:R-:W-:Y:S01]  /*38f0*/  FADD R61, R61, -R90.reuse ;  /* 0x8000005a3d3d7221 */ /* 0x100fe20000000000 */
[----:B------:R-:W-:Y:S01]  /*3900*/  FMUL R70, R70, 1.4426950216293334961 ;  /* 0x3fb8aa3b46467820 */ /* 0x000fe20000400000 */
[----:B------:R-:W4:Y:S01]  /*3910*/  MUFU.EX2 R14, R86 ;  /* 0x00000056000e7308 */ /* 0x000f220000000800 */
[----:B------:R-:W-:Y:S01]  /*3920*/  FMUL R57, R58, 1.4426950216293334961 ;  /* 0x3fb8aa3b3a397820 */ /* 0x000fe20000400000 */
[--C-:B------:R-:W-:Y:S01]  /*3930*/  FADD R62, R62, -R90.reuse ;  /* 0x8000005a3e3e7221 */ /* 0x100fe20000000000 */
[----:B------:R-:W-:Y:S01]  /*3940*/  FADD R159, R10, R5 ;  /* 0x000000050a9f7221 */ /* 0x000fe20000000000 */
[----:B------:R-:W-:Y:S01]  /*3950*/  FMUL R15, R15, 1.4426950216293334961 ;  /* 0x3fb8aa3b0f0f7820 */ /* 0x000fe20000400000 */
[----:B------:R-:W-:Y:S01]  /*3960*/  FMUL R58, R59, 1.4426950216293334961 ;  /* 0x3fb8aa3b3b3a7820 */ /* 0x000fe20000400000 */
[--C-:B------:R-:W-:Y:S01]  /*3970*/  FADD R63, R63, -R90.reuse ;  /* 0x8000005a3f3f7221 */ /* 0x100fe20000000000 */
[----:B------:R-:W-:Y:S01]  /*3980*/  FMUL R59, R60, 1.4426950216293334961 ;  /* 0x3fb8aa3b3c3b7820 */ /* 0x000fe20000400000 */
[--C-:B------:R-:W-:Y:S01]  /*3990*/  FADD R64, R64, -R90.reuse ;  /* 0x8000005a40407221 */ /* 0x100fe20000000000 */
[--C-:B------:R-:W-:Y:S01]  /*39a0*/  FADD R68, R4, -R90.reuse ;  /* 0x8000005a04447221 */ /* 0x100fe20000000000 */
[----:B------:R-:W-:Y:S01]  /*39b0*/  FMUL R60, R61, 1.4426950216293334961 ;  /* 0x3fb8aa3b3d3c7820 */ /* 0x000fe20000400000 */
[--C-:B------:R-:W-:Y:S01]  /*39c0*/  FADD R133, R133, -R90.reuse ;  /* 0x8000005a85857221 */ /* 0x100fe20000000000 */
[----:B------:R0:W-:Y:S01]  /*39d0*/  MUFU.EX2 R86, R70 ;  /* 0x0000004600567308 */ /* 0x0001e20000000800 */
[----:B------:R-:W1:Y:S01]  /*39e0*/  LDC.64 R4, c[0x0][0x390] ;  /* 0x0000e400ff047b82 */ /* 0x000e620000000a00 */
[----:B------:R-:W-:Y:S01]  /*39f0*/  FMUL R61, R62, 1.4426950216293334961 ;  /* 0x3fb8aa3b3e3d7820 */ /* 0x000fe20000400000 */
[--C-:B------:R-:W-:Y:S01]  /*3a00*/  FADD R135, R135, -R90.reuse ;  /* 0x8000005a87877221 */ /* 0x100fe20000000000 */
[----:B------:R-:W-:Y:S01]  /*3a10*/  FMUL R62, R63, 1.4426950216293334961 ;  /* 0x3fb8aa3b3f3e7820 */ /* 0x000fe20000400000 */
[--C-:B------:R-:W-:Y:S01]  /*3a20*/  FADD R137, R137, -R90.reuse ;  /* 0x8000005a89897221 */ /* 0x100fe20000000000 */
[----:B------:R-:W-:Y:S01]  /*3a30*/  FMUL R63, R64, 1.4426950216293334961 ;  /* 0x3fb8aa3b403f7820 */ /* 0x000fe20000400000 */
[--C-:B------:R-:W-:Y:S01]  /*3a40*/  FADD R139, R139, -R90.reuse ;  /* 0x8000005a8b8b7221 */ /* 0x100fe20000000000 */
[----:B------:R-:W3:Y:S01]  /*3a50*/  MUFU.EX2 R15, R15 ;  /* 0x0000000f000f7308 */ /* 0x000ee20000000800 */
[----:B0-----:R-:W-:Y:S01]  /*3a60*/  FADD R70, R8, R159 ;  /* 0x0000009f08467221 */ /* 0x001fe20000000000 */
[----:B------:R-:W-:Y:S01]  /*3a70*/  FMUL R64, R133, 1.4426950216293334961 ;  /* 0x3fb8aa3b85407820 */ /* 0x000fe20000400000 */
[--C-:B------:R-:W-:Y:S01]  /*3a80*/  FADD R141, R141, -R90.reuse ;  /* 0x8000005a8d8d7221 */ /* 0x100fe20000000000 */
[----:B------:R-:W-:Y:S01]  /*3a90*/  FADD R143, R143, -R90 ;  /* 0x8000005a8f8f7221 */ /* 0x000fe20000000000 */
[----:B------:R-:W-:Y:S01]  /*3aa0*/  FMUL R133, R135, 1.4426950216293334961 ;  /* 0x3fb8aa3b87857820 */ /* 0x000fe20000400000 */
[----:B--2---:R-:W-:Y:S01]  /*3ab0*/  FADD R70, R9, R70 ;  /* 0x0000004609467221 */ /* 0x004fe20000000000 */
[----:B------:R-:W-:Y:S01]  /*3ac0*/  FMUL R135, R137, 1.4426950216293334961 ;  /* 0x3fb8aa3b89877820 */ /* 0x000fe20000400000 */
[----:B------:R-:W-:Y:S01]  /*3ad0*/  FMUL R137, R139, 1.4426950216293334961 ;  /* 0x3fb8aa3b8b897820 */ /* 0x000fe20000400000 */
[----:B------:R-:W0:Y:S01]  /*3ae0*/  MUFU.EX2 R13, R13 ;  /* 0x0000000d000d7308 */ /* 0x000e220000000800 */
[----:B------:R-:W-:Y:S01]  /*3af0*/  FMUL R139, R141, 1.4426950216293334961 ;  /* 0x3fb8aa3b8d8b7820 */ /* 0x000fe20000400000 */
[----:B------:R-:W-:Y:S01]  /*3b00*/  FMUL R118, R143, 1.4426950216293334961 ;  /* 0x3fb8aa3b8f767820 */ /* 0x000fe20000400000 */
[----:B------:R-:W-:Y:S01]  /*3b10*/  FMUL R141, R68, 1.4426950216293334961 ;  /* 0x3fb8aa3b448d7820 */ /* 0x000fe20000400000 */
[----:B------:R-:W-:Y:S01]  /*3b20*/  FADD R143, R11, R70 ;  /* 0x000000460b8f7221 */ /* 0x000fe20000000000 */
[----:B------:R-:W-:Y:S01]  /*3b30*/  LOP3.LUT R68, R0, 0x7f, RZ, 0xc0, !PT ;  /* 0x0000007f00447812 */ /* 0x000fe200078ec0ff */
[--C-:B------:R-:W-:Y:S01]  /*3b40*/  FADD R145, R145, -R90.reuse ;  /* 0x8000005a91917221 */ /* 0x100fe20000000000 */
[----:B------:R-:W-:Y:S01]  /*3b50*/  FADD R147, R147, -R90 ;  /* 0x8000005a93937221 */ /* 0x000fe20000000000 */
[----:B------:R-:W2:Y:S01]  /*3b60*/  MUFU.EX2 R16, R16 ;  /* 0x0000001000107308 */ /* 0x000ea20000000800 */
[----:B----4-:R-:W-:Y:S01]  /*3b70*/  FADD R159, R14, R143 ;  /* 0x0000008f0e9f7221 */ /* 0x010fe20000000000 */
[----:B------:R-:W-:-:S02]  /*3b80*/  IMAD R68, R68, UR23, RZ ;  /* 0x0000001744447c24 */ /* 0x000fc4000f8e02ff */
[----:B------:R-:W-:Y:S01]  /*3b90*/  FMUL R143, R145, 1.4426950216293334961 ;  /* 0x3fb8aa3b918f7820 */ /* 0x000fe20000400000 */
[--C-:B------:R-:W-:Y:S01]  /*3ba0*/  FADD R149, R149, -R90.reuse ;  /* 0x8000005a95957221 */ /* 0x100fe20000000000 */
[----:B------:R-:W-:Y:S01]  /*3bb0*/  FADD R70, R12, R159 ;  /* 0x0000009f0c467221 */ /* 0x000fe20000000000 */
[----:B------:R-:W-:Y:S02]  /*3bc0*/  IMAD.SHL.U32 R145, R68, 0x2, RZ ;  /* 0x0000000244917824 */ /* 0x000fe400078e00ff */
[----:B------:R-:W-:Y:S01]  /*3bd0*/  FADD R72, R72, -R90 ;  /* 0x8000005a48487221 */ /* 0x000fe20000000000 */
[----:B------:R-:W4:Y:S01]  /*3be0*/  MUFU.EX2 R17, R17 ;  /* 0x0000001100117308 */ /* 0x000f220000000800 */
[----:B---3--:R-:W-:Y:S01]  /*3bf0*/  FADD R70, R15, R70 ;  /* 0x000000460f467221 */ /* 0x008fe20000000000 */
[----:B------:R-:W-:Y:S01]  /*3c00*/  IMAD.HI R68, R68, 0x2, RZ ;  /* 0x0000000244447827 */ /* 0x000fe200078e02ff */
[----:B-1----:R-:W-:-:S03]  /*3c10*/  IADD3 R161, P2, P3, R145, UR13, R4 ;  /* 0x0000000d91a17c10 */ /* 0x002fc6000fb5e004 */
[----:B------:R-:W-:Y:S01]  /*3c20*/  FMUL R120, R149, 1.4426950216293334961 ;  /* 0x3fb8aa3b95787820 */ /* 0x000fe20000400000 */
[----:B0-----:R-:W-:Y:S01]  /*3c30*/  FADD R145, R13, R70 ;  /* 0x000000460d917221 */ /* 0x001fe20000000000 */
[----:B------:R-:W-:Y:S01]  /*3c40*/  SHF.R.U32.HI R4, RZ, 0x7, R0 ;  /* 0x00000007ff047819 */ /* 0x000fe20000011600 */
[----:B------:R-:W-:Y:S01]  /*3c50*/  FMUL R72, R72, 1.4426950216293334961 ;  /* 0x3fb8aa3b48487820 */ /* 0x000fe20000400000 */
[----:B------:R-:W0:Y:S01]  /*3c60*/  MUFU.EX2 R18, R18 ;  /* 0x0000001200127308 */ /* 0x000e220000000800 */
[----:B--2---:R-:W-:Y:S01]  /*3c70*/  FADD R70, R16, R145 ;  /* 0x0000009110467221 */ /* 0x004fe20000000000 */
[----:B------:R-:W-:Y:S01]  /*3c80*/  FMUL R145, R147, 1.4426950216293334961 ;  /* 0x3fb8aa3b93917820 */ /* 0x000fe20000400000 */
[----:B------:R-:W-:Y:S01]  /*3c90*/  IADD3.X R163, PT, PT, R68, UR25, R5, P2, P3 ;  /* 0x0000001944a37c10 */ /* 0x000fe200097e6405 */
[--C-:B------:R-:W-:Y:S01]  /*3ca0*/  FADD R79, R79, -R90.reuse ;  /* 0x8000005a4f4f7221 */ /* 0x100fe20000000000 */
[----:B------:R-:W-:Y:S01]  /*3cb0*/  SGXT.U32 R4, R4, 0x1 ;  /* 0x000000010404781a */ /* 0x000fe20000000000 */
[--C-:B------:R-:W-:Y:S01]  /*3cc0*/  FADD R74, R74, -R90.reuse ;  /* 0x8000005a4a4a7221 */ /* 0x100fe20000000000 */
[----:B------:R-:W-:Y:S01]  /*3cd0*/  FADD R134, R134, -R90 ;  /* 0x8000005a86867221 */ /* 0x000fe20000000000 */
[----:B------:R-:W1:Y:S01]  /*3ce0*/  MUFU.EX2 R19, R19 ;  /* 0x0000001300137308 */ /* 0x000e620000000800 */
[----:B----4-:R-:W-:Y:S01]  /*3cf0*/  FADD R147, R17, R70 ;  /* 0x0000004611937221 */ /* 0x010fe20000000000 */
[----:B------:R-:W-:-:S02]  /*3d00*/  IMAD R4, R4, R165, RZ ;  /* 0x000000a504047224 */ /* 0x000fc400078e02ff */
[----:B------:R-:W-:Y:S01]  /*3d10*/  FMUL R79, R79, 1.4426950216293334961 ;  /* 0x3fb8aa3b4f4f7820 */ /* 0x000fe20000400000 */
[----:B------:R-:W-:Y:S01]  /*3d20*/  FMUL R74, R74, 1.4426950216293334961 ;  /* 0x3fb8aa3b4a4a7820 */ /* 0x000fe20000400000 */
[----:B------:R-:W-:Y:S01]  /*3d30*/  FMUL R134, R134, 1.4426950216293334961 ;  /* 0x3fb8aa3b86867820 */ /* 0x000fe20000400000 */
[--C-:B------:R-:W-:Y:S01]  /*3d40*/  FADD R75, R75, -R90.reuse ;  /* 0x8000005a4b4b7221 */ /* 0x100fe20000000000 */
[----:B------:R-:W-:Y:S01]  /*3d50*/  LEA R5, R165, R4, 0x1 ;  /* 0x00000004a5057211 */ /* 0x000fe200078e08ff */
[----:B------:R-:W2:Y:S01]  /*3d60*/  MUFU.EX2 R20, R20 ;  /* 0x0000001400147308 */ /* 0x000ea20000000800 */
[----:B0-----:R-:W-:Y:S01]  /*3d70*/  FADD R70, R18, R147 ;  /* 0x0000009312467221 */ /* 0x001fe20000000000 */
[-C--:B------:R-:W-:Y:S01]  /*3d80*/  LEA R180, P2, R4, R161.reuse, 0x1 ;  /* 0x000000a104b47211 */ /* 0x080fe200078408ff */
[--C-:B------:R-:W-:Y:S01]  /*3d90*/  FADD R66, R66, -R90.reuse ;  /* 0x8000005a42427221 */ /* 0x100fe20000000000 */
[----:B------:R-:W-:Y:S01]  /*3da0*/  LEA R176, P3, R5, R161, 0x1 ;  /* 0x000000a105b07211 */ /* 0x000fe200078608ff */
[----:B------:R-:W-:Y:S01]  /*3db0*/  FADD R78, R78, -R90 ;  /* 0x8000005a4e4e7221 */ /* 0x000fe20000000000 */
[-C--:B------:R-:W-:Y:S01]  /*3dc0*/  LEA.HI.X.SX32 R181, R4, R163.reuse, 0x1, P2 ;  /* 0x000000a304b57211 */ /* 0x080fe200010f0eff */
[----:B------:R-:W-:Y:S01]  /*3dd0*/  FMUL R66, R66, 1.4426950216293334961 ;  /* 0x3fb8aa3b42427820 */ /* 0x000fe20000400000 */
[----:B------:R-:W0:Y:S01]  /*3de0*/  MUFU.EX2 R21, R21 ;  /* 0x0000001500157308 */ /* 0x000e220000000800 */
[----:B-1----:R-:W-:Y:S01]  /*3df0*/  FADD R147, R19, R70 ;  /* 0x0000004613937221 */ /* 0x002fe20000000000 */
[----:B------:R-:W-:Y:S01]  /*3e00*/  LEA.HI.X.SX32 R177, R5, R163, 0x1, P3 ;  /* 0x000000a305b17211 */ /* 0x000fe200018f0eff */
[----:B------:R-:W-:Y:S01]  /*3e10*/  FMUL R78, R78, 1.4426950216293334961 ;  /* 0x3fb8aa3b4e4e7820 */ /* 0x000fe20000400000 */
[--C-:B------:R-:W-:Y:S01]  /*3e20*/  FADD R80, R80, -R90.reuse ;  /* 0x8000005a50507221 */ /* 0x100fe20000000000 */
[--C-:B------:R-:W-:Y:S01]  /*3e30*/  FADD R76, R76, -R90.reuse ;  /* 0x8000005a4c4c7221 */ /* 0x100fe20000000000 */
[--C-:B------:R-:W-:Y:S01]  /*3e40*/  FADD R151, R151, -R90.reuse ;  /* 0x8000005a97977221 */ /* 0x100fe20000000000 */
[--C-:B------:R-:W-:Y:S01]  /*3e50*/  FADD R153, R153, -R90.reuse ;  /* 0x8000005a99997221 */ /* 0x100fe20000000000 */
[----:B------:R-:W1:Y:S01]  /*3e60*/  MUFU.EX2 R22, R22 ;  /* 0x0000001600167308 */ /* 0x000e620000000800 */
[----:B--2---:R-:W-:Y:S01]  /*3e70*/  FADD R68, R20, R147 ;  /* 0x0000009314447221 */ /* 0x004fe20000000000 */
[----:B------:R-:W-:Y:S01]  /*3e80*/  FMUL R80, R80, 1.4426950216293334961 ;  /* 0x3fb8aa3b50507820 */ /* 0x000fe20000400000 */
[----:B------:R-:W-:Y:S01]  /*3e90*/  FMUL R76, R76, 1.4426950216293334961 ;  /* 0x3fb8aa3b4c4c7820 */ /* 0x000fe20000400000 */
[--C-:B------:R-:W-:Y:S01]  /*3ea0*/  FADD R114, R114, -R90.reuse ;  /* 0x8000005a72727221 */ /* 0x100fe20000000000 */
[--C-:B------:R-:W-:Y:S01]  /*3eb0*/  FADD R115, R115, -R90.reuse ;  /* 0x8000005a73737221 */ /* 0x100fe20000000000 */
[--C-:B------:R-:W-:Y:S01]  /*3ec0*/  FADD R108, R108, -R90.reuse ;  /* 0x8000005a6c6c7221 */ /* 0x100fe20000000000 */
[----:B------:R-:W-:Y:S01]  /*3ed0*/  FADD R109, R109, -R90 ;  /* 0x8000005a6d6d7221 */ /* 0x000fe20000000000 */
[----:B------:R-:W2:Y:S01]  /*3ee0*/  MUFU.EX2 R23, R23 ;  /* 0x0000001700177308 */ /* 0x000ea20000000800 */
[----:B0-----:R-:W-:Y:S01]  /*3ef0*/  FADD R159, R21, R68 ;  /* 0x00000044159f7221 */ /* 0x001fe20000000000 */
[----:B------:R-:W-:-:S02]  /*3f00*/  IMAD R68, R165, 0x2, R5 ;  /* 0x00000002a5447824 */ /* 0x000fc400078e0205 */
[--C-:B------:R-:W-:Y:S01]  /*3f10*/  FADD R110, R110, -R90.reuse ;  /* 0x8000005a6e6e7221 */ /* 0x100fe20000000000 */
[--C-:B------:R-:W-:Y:S01]  /*3f20*/  FADD R112, R112, -R90.reuse ;  /* 0x8000005a70707221 */ /* 0x100fe20000000000 */
[----:B------:R-:W-:Y:S01]  /*3f30*/  FADD R113, R113, -R90 ;  /* 0x8000005a71717221 */ /* 0x000fe20000000000 */
[----:B------:R-:W-:Y:S01]  /*3f40*/  IMAD R4, R165, 0x2, R68 ;  /* 0x00000002a5047824 */ /* 0x000fe200078e0244 */
[----:B------:R-:W-:Y:S01]  /*3f50*/  LEA R172, P2, R68, R161, 0x1 ;  /* 0x000000a144ac7211 */ /* 0x000fe200078408ff */
[----:B------:R-:W0:Y:S01]  /*3f60*/  MUFU.EX2 R24, R24 ;  /* 0x0000001800187308 */ /* 0x000e220000000800 */
[----:B-1----:R-:W-:Y:S01]  /*3f70*/  FADD R70, R22, R159 ;  /* 0x0000009f16467221 */ /* 0x002fe20000000000 */
[--C-:B------:R-:W-:Y:S01]  /*3f80*/  FADD R117, R117, -R90.reuse ;  /* 0x8000005a75757221 */ /* 0x100fe20000000000 */
[----:B------:R-:W-:Y:S01]  /*3f90*/  LEA.HI.X.SX32 R173, R68, R163, 0x1, P2 ;  /* 0x000000a344ad7211 */ /* 0x000fe200010f0eff */
[--C-:B------:R-:W-:Y:S01]  /*3fa0*/  FADD R68, R81, -R90.reuse ;  /* 0x8000005a51447221 */ /* 0x100fe20000000000 */
[C---:B------:R-:W-:Y:S01]  /*3fb0*/  LEA R168, P2, R4.reuse, R161, 0x1 ;  /* 0x000000a104a87211 */ /* 0x040fe200078408ff */
[--C-:B------:R-:W-:Y:S01]  /*3fc0*/  FADD R119, R119, -R90.reuse ;  /* 0x8000005a77777221 */ /* 0x100fe20000000000 */
[----:B------:R-:W-:Y:S01]  /*3fd0*/  FADD R83, R83, -R90 ;  /* 0x8000005a53537221 */ /* 0x000fe20000000000 */
[----:B------:R-:W1:Y:S01]  /*3fe0*/  MUFU.EX2 R25, R25 ;  /* 0x0000001900197308 */ /* 0x000e620000000800 */
[----:B--2---:R-:W-:Y:S01]  /*3ff0*/  FADD R149, R23, R70 ;  /* 0x0000004617957221 */ /* 0x004fe20000000000 */
[----:B------:R-:W-:Y:S01]  /*4000*/  LEA.HI.X.SX32 R169, R4, R163, 0x1, P2 ;  /* 0x000000a304a97211 */ /* 0x000fe200010f0eff */
[--C-:B------:R-:W-:Y:S01]  /*4010*/  FADD R121, R121, -R90.reuse ;  /* 0x8000005a79797221 */ /* 0x100fe20000000000 */
[--C-:B------:R-:W-:Y:S01]  /*4020*/  FADD R77, R77, -R90.reuse ;  /* 0x8000005a4d4d7221 */ /* 0x100fe20000000000 */
[--C-:B------:R-:W-:Y:S01]  /*4030*/  FADD R123, R123, -R90.reuse ;  /* 0x8000005a7b7b7221 */ /* 0x100fe20000000000 */
[--C-:B------:R-:W-:Y:S01]  /*4040*/  FADD R73, R73, -R90.reuse ;  /* 0x8000005a49497221 */ /* 0x100fe20000000000 */
[--C-:B------:R-:W-:Y:S01]  /*4050*/  FADD R125, R125, -R90.reuse ;  /* 0x8000005a7d7d7221 */ /* 0x100fe20000000000 */
[----:B------:R-:W2:Y:S01]  /*4060*/  MUFU.EX2 R26, R26 ;  /* 0x0000001a001a7308 */ /* 0x000ea20000000800 */
[----:B0-----:R-:W-:Y:S01]  /*4070*/  FADD R70, R24, R149 ;  /* 0x0000009518467221 */ /* 0x001fe20000000000 */
[----:B------:R-:W-:Y:S01]  /*4080*/  FADD R69, R69, -R90 ;  /* 0x8000005a45457221 */ /* 0x000fe20000000000 */
[----:B------:R0:W-:Y:S05]  /*4090*/  STL.64 [R1+0x70], R180 ;  /* 0x000070b401007387 */ /* 0x0001ea0000100a00 */
[----:B------:R-:W3:Y:S01]  /*40a0*/  MUFU.EX2 R27, R27 ;  /* 0x0000001b001b7308 */ /* 0x000ee20000000800 */
[----:B-1----:R-:W-:Y:S01]  /*40b0*/  FADD R5, R25, R70 ;  /* 0x0000004619057221 */ /* 0x002fe20000000000 */
[----:B------:R-:W-:Y:S01]  /*40c0*/  FMUL R70, R68, 1.4426950216293334961 ;  /* 0x3fb8aa3b44467820 */ /* 0x000fe20000400000 */
[----:B------:R-:W-:-:S05]  /*40d0*/  FADD R68, R85, -R90 ;  /* 0x8000005a55447221 */ /* 0x000fca0000000000 */
[----:B------:R-:W1:Y:S01]  /*40e0*/  MUFU.EX2 R28, R28 ;  /* 0x0000001c001c7308 */ /* 0x000e620000000800 */
[----:B------:R-:W-:-:S07]  /*40f0*/  FMUL R122, R68, 1.4426950216293334961 ;  /* 0x3fb8aa3b447a7820 */ /* 0x000fce0000400000 */
[----:B------:R-:W4:Y:S08]  /*4100*/  MUFU.EX2 R29, R29 ;  /* 0x0000001d001d7308 */ /* 0x000f300000000800 */
[----:B------:R-:W0:Y:S08]  /*4110*/  MUFU.EX2 R30, R30 ;  /* 0x0000001e001e7308 */ /* 0x000e300000000800 */
[----:B------:R2:W-:Y:S08]  /*4120*/  MUFU.EX2 R88, R72 ;  /* 0x0000004800587308 */ /* 0x0005f00000000800 */
[----:B------:R-:W0:Y:S01]  /*4130*/  MUFU.EX2 R31, R31 ;  /* 0x0000001f001f7308 */ /* 0x000e220000000800 */
[----:B--2---:R-:W-:Y:S01]  /*4140*/  FADD R72, R26, R5 ;  /* 0x000000051a487221 */ /* 0x004fe20000000000 */
[----:B------:R-:W-:-:S06]  /*4150*/  LEA R5, R165, R4, 0x1 ;  /* 0x00000004a5057211 */ /* 0x000fcc00078e08ff */
[----:B------:R-:W2:Y:S01]  /*4160*/  MUFU.EX2 R32, R32 ;  /* 0x0000002000207308 */ /* 0x000ea20000000800 */
[----:B---3--:R-:W-:Y:S01]  /*4170*/  FADD R149, R27, R72 ;  /* 0x000000481b957221 */ /* 0x008fe20000000000 */
[----:B------:R-:W-:Y:S01]  /*4180*/  LEA R178, P2, R5, R161, 0x1 ;  /* 0x000000a105b27211 */ /* 0x000fe200078408ff */
[----:B------:R-:W-:-:S05]  /*4190*/  IMAD R4, R165, 0x2, R5 ;  /* 0x00000002a5047824 */ /* 0x000fca00078e0205 */
[----:B------:R-:W3:Y:S01]  /*41a0*/  MUFU.EX2 R33, R33 ;  /* 0x0000002100217308 */ /* 0x000ee20000000800 */
[----:B-1----:R-:W-:Y:S01]  /*41b0*/  FADD R72, R28, R149 ;  /* 0x000000951c487221 */ /* 0x002fe20000000000 */
[----:B------:R-:W-:Y:S01]  /*41c0*/  LEA.HI.X.SX32 R179, R5, R163, 0x1, P2 ;  /* 0x000000a305b37211 */ /* 0x000fe200010f0eff */
[----:B------:R-:W-:Y:S01]  /*41d0*/  IMAD R5, R165, 0x2, R4 ;  /* 0x00000002a5057824 */ /* 0x000fe200078e0204 */
[----:B------:R-:W-:Y:S01]  /*41e0*/  LEA R174, P2, R4, R161, 0x1 ;  /* 0x000000a104ae7211 */ /* 0x000fe200078408ff */
[----:B----4-:R-:W-:-:S03]  /*41f0*/  FADD R149, R29, R72 ;  /* 0x000000481d957221 */ /* 0x010fc60000000000 */
[----:B------:R-:W1:Y:S01]  /*4200*/  MUFU.EX2 R34, R34 ;  /* 0x0000002200227308 */ /* 0x000e620000000800 */
[----:B0-----:R-:W-:Y:S01]  /*4210*/  FADD R68, R30, R149 ;  /* 0x000000951e447221 */ /* 0x001fe20000000000 */
[----:B------:R-:W-:-:S06]  /*4220*/  LEA.HI.X.SX32 R175, R4, R163, 0x1, P2 ;  /* 0x000000a304af7211 */ /* 0x000fcc00010f0eff */
[----:B------:R-:W0:Y:S01]  /*4230*/  MUFU.EX2 R35, R35 ;  /* 0x0000002300237308 */ /* 0x000e220000000800 */
[----:B------:R-:W-:Y:S01]  /*4240*/  FADD R149, R31, R68 ;  /* 0x000000441f957221 */ /* 0x000fe20000000000 */
[----:B------:R-:W-:-:S06]  /*4250*/  LEA R68, R165, R5, 0x1 ;  /* 0x00000005a5447211 */ /* 0x000fcc00078e08ff */
[----:B------:R-:W4:Y:S01]  /*4260*/  MUFU.EX2 R36, R36 ;  /* 0x0000002400247308 */ /* 0x000f220000000800 */
[----:B--2---:R-:W-:Y:S01]  /*4270*/  FADD R72, R32, R149 ;  /* 0x0000009520487221 */ /* 0x004fe20000000000 */
[----:B------:R-:W-:-:S06]  /*4280*/  LEA R166, P3, R68, R161, 0x1 ;  /* 0x000000a144a67211 */ /* 0x000fcc00078608ff */
[----:B------:R-:W2:Y:S01]  /*4290*/  MUFU.EX2 R37, R37 ;  /* 0x0000002500257308 */ /* 0x000ea20000000800 */
[----:B---3--:R-:W-:Y:S01]  /*42a0*/  FADD R149, R33, R72 ;  /* 0x0000004821957221 */ /* 0x008fe20000000000 */
[----:B------:R-:W-:-:S06]  /*42b0*/  LEA.HI.X.SX32 R167, R68, R163, 0x1, P3 ;  /* 0x000000a344a77211 */ /* 0x000fcc00018f0eff */
[----:B------:R-:W3:Y:S01]  /*42c0*/  MUFU.EX2 R38, R38 ;  /* 0x0000002600267308 */ /* 0x000ee20000000800 */
[----:B-1----:R-:W-:Y:S01]  /*42d0*/  FADD R4, R34, R149 ;  /* 0x0000009522047221 */ /* 0x002fe20000000000 */
[----:B------:R-:W-:-:S06]  /*42e0*/  LEA R170, P2, R5, R161, 0x1 ;  /* 0x000000a105aa7211 */ /* 0x000fcc00078408ff */
[----:B------:R-:W1:Y:S01]  /*42f0*/  MUFU.EX2 R39, R39 ;  /* 0x0000002700277308 */ /* 0x000e620000000800 */
[----:B------:R-:W-:Y:S01]  /*4300*/  LEA.HI.X.SX32 R171, R5, R163, 0x1, P2 ;  /* 0x000000a305ab7211 */ /* 0x000fe200010f0eff */
[----:B------:R-:W-:-:S06]  /*4310*/  FMUL R5, R75, 1.4426950216293334961 ;  /* 0x3fb8aa3b4b057820 */ /* 0x000fcc0000400000 */
[----:B------:R-:W0:Y:S08]  /*4320*/  MUFU.EX2 R40, R40 ;  /* 0x0000002800287308 */ /* 0x000e300000000800 */
[----:B------:R-:W0:Y:S08]  /*4330*/  MUFU.EX2 R41, R41 ;  /* 0x0000002900297308 */ /* 0x000e300000000800 */
[----:B------:R-:W0:Y:S08]  /*4340*/  MUFU.EX2 R42, R42 ;  /* 0x0000002a002a7308 */ /* 0x000e300000000800 */
[----:B------:R-:W-:Y:S08]  /*4350*/  MUFU.EX2 R116, R74 ;  /* 0x0000004a00747308 */ /* 0x000ff00000000800 */
[----:B------:R-:W0:Y:S08]  /*4360*/  MUFU.EX2 R43, R43 ;  /* 0x0000002b002b7308 */ /* 0x000e300000000800 */
        /* <DEDUP_REMOVED lines=34> */
[----:B------:R-:W0:Y:S01]  /*4590*/  MUFU.EX2 R81, R76 ;  /* 0x0000004c00517308 */ /* 0x000e220000000800 */
[----:B------:R-:W-:Y:S01]  /*45a0*/  FMUL R115, R115, 1.4426950216293334961 ;  /* 0x3fb8aa3b73737820 */ /* 0x000fe20000400000 */
[----:B------:R-:W-:Y:S01]  /*45b0*/  FMUL R108, R108, 1.4426950216293334961 ;  /* 0x3fb8aa3b6c6c7820 */ /* 0x000fe20000400000 */
[----:B------:R-:W-:Y:S01]  /*45c0*/  FMUL R109, R109, 1.4426950216293334961 ;  /* 0x3fb8aa3b6d6d7820 */ /* 0x000fe20000400000 */
[----:B------:R-:W-:Y:S01]  /*45d0*/  FMUL R110, R110, 1.4426950216293334961 ;  /* 0x3fb8aa3b6e6e7820 */ /* 0x000fe20000400000 */
[----:B------:R-:W-:Y:S01]  /*45e0*/  FMUL R112, R112, 1.4426950216293334961 ;  /* 0x3fb8aa3b70707820 */ /* 0x000fe20000400000 */
[----:B------:R-:W-:Y:S01]  /*45f0*/  FMUL R113, R113, 1.4426950216293334961 ;  /* 0x3fb8aa3b71717820 */ /* 0x000fe20000400000 */
[----:B------:R-:W-:Y:S01]  /*4600*/  FMUL R117, R117, 1.4426950216293334961 ;  /* 0x3fb8aa3b75757820 */ /* 0x000fe20000400000 */
[----:B------:R0:W1:Y:S01]  /*4610*/  MUFU.EX2 R85, R70 ;  /* 0x0000004600557308 */ /* 0x0000620000000800 */
[----:B------:R-:W-:Y:S01]  /*4620*/  FMUL R119, R119, 1.4426950216293334961 ;  /* 0x3fb8aa3b77777820 */ /* 0x000fe20000400000 */
[----:B------:R-:W-:Y:S01]  /*4630*/  FMUL R83, R83, 1.4426950216293334961 ;  /* 0x3fb8aa3b53537820 */ /* 0x000fe20000400000 */
[----:B------:R-:W-:Y:S01]  /*4640*/  FMUL R121, R121, 1.4426950216293334961 ;  /* 0x3fb8aa3b79797820 */ /* 0x000fe20000400000 */
[----:B------:R-:W-:Y:S01]  /*4650*/  FMUL R77, R77, 1.4426950216293334961 ;  /* 0x3fb8aa3b4d4d7820 */ /* 0x000fe20000400000 */
[----:B------:R-:W-:Y:S01]  /*4660*/  FMUL R123, R123, 1.4426950216293334961 ;  /* 0x3fb8aa3b7b7b7820 */ /* 0x000fe20000400000 */
[----:B------:R-:W-:Y:S01]  /*4670*/  FMUL R73, R73, 1.4426950216293334961 ;  /* 0x3fb8aa3b49497820 */ /* 0x000fe20000400000 */
[----:B------:R-:W-:Y:S01]  /*4680*/  FMUL R125, R125, 1.4426950216293334961 ;  /* 0x3fb8aa3b7d7d7820 */ /* 0x000fe20000400000 */
[----:B------:R-:W1:Y:S01]  /*4690*/  MUFU.EX2 R122, R122 ;  /* 0x0000007a007a7308 */ /* 0x000e620000000800 */
[--C-:B0-----:R-:W-:Y:S01]  /*46a0*/  FADD R70, R87, -R90.reuse ;  /* 0x8000005a57467221 */ /* 0x101fe20000000000 */
[----:B------:R-:W-:Y:S01]  /*46b0*/  LOP3.LUT P2, RZ, R0, 0x80, RZ, 0xc0, !PT ;  /* 0x0000008000ff7812 */ /* 0x000fe2000784c0ff */
[----:B------:R0:W-:Y:S01]  /*46c0*/  STL.64 [R1+0x68], R176 ;  /* 0x000068b001007387 */ /* 0x0001e20000100a00 */
[--C-:B------:R-:W-:Y:S01]  /*46d0*/  FADD R127, R127, -R90.reuse ;  /* 0x8000005a7f7f7221 */ /* 0x100fe20000000000 */
[----:B------:R-:W-:Y:S01]  /*46e0*/  FMUL R70, R70, 1.4426950216293334961 ;  /* 0x3fb8aa3b46467820 */ /* 0x000fe20000400000 */
[--C-:B------:R-:W-:Y:S01]  /*46f0*/  FADD R67, R67, -R90.reuse ;  /* 0x8000005a43437221 */ /* 0x100fe20000000000 */
[----:B------:R0:W-:Y:S01]  /*4700*/  STL.64 [R1+0x60], R172 ;  /* 0x000060ac01007387 */ /* 0x0001e20000100a00 */
[----:B------:R1:W0:Y:S01]  /*4710*/  MUFU.EX2 R87, R79 ;  /* 0x0000004f00577308 */ /* 0x0002220000000800 */
[--C-:B------:R-:W-:Y:S01]  /*4720*/  FADD R129, R129, -R90.reuse ;  /* 0x8000005a81817221 */ /* 0x100fe20000000000 */
[--C-:B------:R-:W-:Y:S01]  /*4730*/  FADD R65, R65, -R90.reuse ;  /* 0x8000005a41417221 */ /* 0x100fe20000000000 */
[----:B------:R-:W-:Y:S01]  /*4740*/  FADD R131, R131, -R90 ;  /* 0x8000005a83837221 */ /* 0x000fe20000000000 */
[----:B------:R0:W-:Y:S01]  /*4750*/  STL.64 [R1+0x58], R168 ;  /* 0x000058a801007387 */ /* 0x0001e20000100a00 */
[----:B------:R-:W-:Y:S01]  /*4760*/  FMUL R69, R69, 1.4426950216293334961 ;  /* 0x3fb8aa3b45457820 */ /* 0x000fe20000400000 */
[----:B------:R-:W-:Y:S01]  /*4770*/  UIADD3 UR13, UPT, UPT, UR7, 0x120, URZ ;  /* 0x00000120070d7890 */ /* 0x000fe2000fffe0ff */
[----:B------:R-:W-:Y:S01]  /*4780*/  PRMT R75, RZ, 0x7610, R75 ;  /* 0x00007610ff4b7816 */ /* 0x000fe2000000004b */
[----:B------:R-:W0:Y:S01]  /*4790*/  MUFU.EX2 R124, R70 ;  /* 0x00000046007c7308 */ /* 0x000e220000000800 */
[----:B-1----:R-:W-:Y:S01]  /*47a0*/  FADD R79, R35, R4 ;  /* 0x00000004234f7221 */ /* 0x002fe20000000000 */
[----:B------:R-:W-:Y:S01]  /*47b0*/  FADD R4, R89, -R90 ;  /* 0x8000005a59047221 */ /* 0x000fe20000000000 */
[----:B------:R1:W-:Y:S01]  /*47c0*/  STL.64 [R1+0x50], R178 ;  /* 0x000050b201007387 */ /* 0x0003e20000100a00 */
[----:B------:R-:W-:Y:S01]  /*47d0*/  PRMT R72, RZ, 0x7610, R72 ;  /* 0x00007610ff487816 */ /* 0x000fe20000000048 */
[----:B----4-:R-:W-:Y:S01]  /*47e0*/  FADD R68, R36, R79 ;  /* 0x0000004f24447221 */ /* 0x010fe20000000000 */
[----:B------:R-:W-:Y:S01]  /*47f0*/  FMUL R126, R4, 1.4426950216293334961 ;  /* 0x3fb8aa3b047e7820 */ /* 0x000fe20000400000 */
[----:B------:R-:W-:Y:S01]  /*4800*/  FADD R4, R71, -R90 ;  /* 0x8000005a47047221 */ /* 0x000fe20000000000 */
[----:B------:R4:W0:Y:S01]  /*4810*/  MUFU.EX2 R89, R5 ;  /* 0x0000000500597308 */ /* 0x0008220000000800 */
[----:B--2---:R-:W-:Y:S01]  /*4820*/  FADD R149, R37, R68 ;  /* 0x0000004425957221 */ /* 0x004fe20000000000 */
[----:B------:R1:W-:Y:S01]  /*4830*/  STL.64 [R1+0x48], R174 ;  /* 0x000048ae01007387 */ /* 0x0003e20000100a00 */
[----:B------:R-:W-:-:S02]  /*4840*/  PRMT R76, RZ, 0x7610, R76 ;  /* 0x00007610ff4c7816 */ /* 0x000fc4000000004c */
[----:B---3--:R-:W-:Y:S01]  /*4850*/  FADD R74, R38, R149 ;  /* 0x00000095264a7221 */ /* 0x008fe20000000000 */
[----:B------:R1:W-:Y:S02]  /*4860*/  STL.64 [R1+0x40], R170 ;  /* 0x000040aa01007387 */ /* 0x0003e40000100a00 */
[----:B------:R-:W-:Y:S01]  /*4870*/  MUFU.EX2 R108, R108 ;  /* 0x0000006c006c7308 */ /* 0x000fe20000000800 */
[----:B------:R-:W-:Y:S01]  /*4880*/  FADD R149, R39, R74 ;  /* 0x0000004a27957221 */ /* 0x000fe20000000000 */
[----:B----4-:R-:W-:Y:S01]  /*4890*/  FMUL R5, R4, 1.4426950216293334961 ;  /* 0x3fb8aa3b04057820 */ /* 0x010fe20000400000 */
[----:B------:R-:W-:-:S05]  /*48a0*/  FADD R4, R91, -R90 ;  /* 0x8000005a5b047221 */ /* 0x000fca0000000000 */
[----:B------:R-:W-:Y:S01]  /*48b0*/  MUFU.EX2 R109, R109 ;  /* 0x0000006d006d7308 */ /* 0x000fe20000000800 */
[----:B------:R-:W-:Y:S01]  /*48c0*/  FADD R130, R40, R149 ;  /* 0x0000009528827221 */ /* 0x000fe20000000000 */
[----:B------:R-:W-:Y:S01]  /*48d0*/  FMUL R128, R4, 1.4426950216293334961 ;  /* 0x3fb8aa3b04807820 */ /* 0x000fe20000400000 */
[----:B------:R-:W-:-:S05]  /*48e0*/  FADD R4, R92, -R90 ;  /* 0x8000005a5c047221 */ /* 0x000fca0000000000 */
[----:B------:R-:W-:Y:S01]  /*48f0*/  MUFU.EX2 R110, R110 ;  /* 0x0000006e006e7308 */ /* 0x000fe20000000800 */
[----:B------:R-:W-:Y:S01]  /*4900*/  FADD R149, R41, R130 ;  /* 0x0000008229957221 */ /* 0x000fe20000000000 */
[----:B------:R-:W-:Y:S01]  /*4910*/  FMUL R130, R4, 1.4426950216293334961 ;  /* 0x3fb8aa3b04827820 */ /* 0x000fe20000400000 */
[----:B------:R-:W-:-:S05]  /*4920*/  FADD R4, R93, -R90 ;  /* 0x8000005a5d047221 */ /* 0x000fca0000000000 */
[----:B------:R-:W-:Y:S01]  /*4930*/  MUFU.EX2 R112, R112 ;  /* 0x0000007000707308 */ /* 0x000fe20000000800 */
[----:B------:R-:W-:-:S07]  /*4940*/  FADD R134, R42, R149 ;  /* 0x000000952a867221 */ /* 0x000fce0000000000 */
[----:B------:R-:W-:Y:S01]  /*4950*/  MUFU.EX2 R113, R113 ;  /* 0x0000007100717308 */ /* 0x000fe20000000800 */
[----:B------:R-:W-:-:S07]  /*4960*/  FADD R149, R43, R134 ;  /* 0x000000862b957221 */ /* 0x000fce0000000000 */
[----:B------:R-:W-:Y:S01]  /*4970*/  MUFU.EX2 R83, R83 ;  /* 0x0000005300537308 */ /* 0x000fe20000000800 */
[----:B------:R-:W-:-:S07]  /*4980*/  FADD R134, R44, R149 ;  /* 0x000000952c867221 */ /* 0x000fce0000000000 */
[----:B------:R-:W-:Y:S01]  /*4990*/  MUFU.EX2 R77, R77 ;  /* 0x0000004d004d7308 */ /* 0x000fe20000000800 */
[----:B------:R-:W-:Y:S01]  /*49a0*/  FADD R149, R45, R134 ;  /* 0x000000862d957221 */ /* 0x000fe20000000000 */
[----:B------:R-:W-:Y:S01]  /*49b0*/  FMUL R127, R127, 1.4426950216293334961 ;  /* 0x3fb8aa3b7f7f7820 */ /* 0x000fe20000400000 */
[----:B------:R-:W-:Y:S01]  /*49c0*/  FMUL R67, R67, 1.4426950216293334961 ;  /* 0x3fb8aa3b43437820 */ /* 0x000fe20000400000 */
[----:B------:R-:W-:Y:S01]  /*49d0*/  FMUL R129, R129, 1.4426950216293334961 ;  /* 0x3fb8aa3b81817820 */ /* 0x000fe20000400000 */
[----:B------:R-:W-:Y:S01]  /*49e0*/  FADD R134, R46, R149 ;  /* 0x000000952e867221 */ /* 0x000fe20000000000 */
[----:B------:R-:W-:Y:S01]  /*49f0*/  FMUL R65, R65, 1.4426950216293334961 ;  /* 0x3fb8aa3b41417820 */ /* 0x000fe20000400000 */
[----:B------:R-:W-:Y:S01]  /*4a00*/  FMUL R131, R131, 1.4426950216293334961 ;  /* 0x3fb8aa3b83837820 */ /* 0x000fe20000400000 */
[----:B------:R2:W-:Y:S01]  /*4a10*/  MUFU.EX2 R93, R130 ;  /* 0x00000082005d7308 */ /* 0x0005e20000000800 */
[----:B------:R-:W-:Y:S01]  /*4a20*/  FADD R149, R47, R134 ;  /* 0x000000862f957221 */ /* 0x000fe20000000000 */
[----:B------:R1:W-:Y:S01]  /*4a30*/  STL.64 [R1+0x38], R166 ;  /* 0x000038a601007387 */ /* 0x0003e20000100a00 */
[----:B------:R-:W-:-:S02]  /*4a40*/  PRMT R79, RZ, 0x7610, R79 ;  /* 0x00007610ff4f7816 */ /* 0x000fc4000000004f */
[----:B------:R-:W-:-:S03]  /*4a50*/  PRMT R70, RZ, 0x7610, R70 ;  /* 0x00007610ff467816 */ /* 0x000fc60000000046 */
[----:B------:R-:W-:Y:S01]  /*4a60*/  MUFU.EX2 R125, R125 ;  /* 0x0000007d007d7308 */ /* 0x000fe20000000800 */
[----:B--2---:R-:W-:Y:S01]  /*4a70*/  FADD R130, R48, R149 ;  /* 0x0000009530827221 */ /* 0x004fe20000000000 */
[----:B------:R-:W-:-:S06]  /*4a80*/  PRMT R68, RZ, 0x7610, R68 ;  /* 0x00007610ff447816 */ /* 0x000fcc0000000044 */
[----:B------:R-:W-:Y:S01]  /*4a90*/  MUFU.EX2 R69, R69 ;  /* 0x0000004500457308 */ /* 0x000fe20000000800 */
[----:B------:R-:W-:Y:S01]  /*4aa0*/  FADD R149, R49, R130 ;  /* 0x0000008231957221 */ /* 0x000fe20000000000 */
[----:B------:R-:W-:Y:S01]  /*4ab0*/  PRMT R71, RZ, 0x7610, R71 ;  /* 0x00007610ff477816 */ /* 0x000fe20000000047 */
[----:B------:R-:W-:Y:S01]  /*4ac0*/  UIADD3 UR15, UPT, UPT, UR17, UR13, URZ ;  /* 0x0000000d110f7290 */ /* 0x000fe2000fffe0ff */
[----:B------:R-:W-:Y:S01]  /*4ad0*/  PRMT R74, RZ, 0x7610, R74 ;  /* 0x00007610ff4a7816 */ /* 0x000fe2000000004a */
[----:B------:R-:W-:Y:S01]  /*4ae0*/  FADD R130, R50, R149 ;  /* 0x0000009532827221 */ /* 0x000fe20000000000 */
[----:B------:R1:W5:Y:S02]  /*4af0*/  @P0 LDG.E.U16 R75, desc[UR20][R180.64] ;  /* 0x00000014b44b0981 */ /* 0x000364000c1e1500 */
[----:B------:R2:W-:Y:S01]  /*4b00*/  MUFU.EX2 R91, R5 ;  /* 0x00000005005b7308 */ /* 0x0005e20000000800 */
[----:B------:R-:W-:Y:S01]  /*4b10*/  FADD R149, R51, R130 ;  /* 0x0000008233957221 */ /* 0x000fe20000000000 */
[----:B------:R1:W5:Y:S03]  /*4b20*/  @P0 LDG.E.U16 R79, desc[UR20][R178.64] ;  /* 0x00000014b24f0981 */ /* 0x000366000c1e1500 */
[----:B------:R-:W-:Y:S01]  /*4b30*/  FADD R130, R52, R149 ;  /* 0x0000009534827221 */ /* 0x000fe20000000000 */
[----:B------:R1:W5:Y:S02]  /*4b40*/  @P0 LDG.E.U16 R70, desc[UR20][R176.64] ;  /* 0x00000014b0460981 */ /* 0x000364000c1e1500 */
[----:B------:R3:W-:Y:S01]  /*4b50*/  MUFU.EX2 R92, R128 ;  /* 0x00000080005c7308 */ /* 0x0007e20000000800 */
[----:B------:R-:W-:Y:S01]  /*4b60*/  FADD R149, R53, R130 ;  /* 0x0000008235957221 */ /* 0x000fe20000000000 */
[----:B--2---:R-:W-:Y:S01]  /*4b70*/  FMUL R5, R4, 1.4426950216293334961 ;  /* 0x3fb8aa3b04057820 */ /* 0x004fe20000400000 */
[----:B------:R-:W-:Y:S01]  /*4b80*/  FADD R4, R94, -R90 ;  /* 0x8000005a5e047221 */ /* 0x000fe20000000000 */
[----:B------:R1:W5:Y:S01]  /*4b90*/  @P0 LDG.E.U16 R68, desc[UR20][R174.64] ;  /* 0x00000014ae440981 */ /* 0x000362000c1e1500 */
[----:B------:R-:W-:-:S03]  /*4ba0*/  FADD R134, R54, R149 ;  /* 0x0000009536867221 */ /* 0x000fc60000000000 */
[----:B------:R2:W-:Y:S01]  /*4bb0*/  MUFU.EX2 R94, R5 ;  /* 0x00000005005e7308 */ /* 0x0005e20000000800 */
[----:B------:R-:W-:Y:S01]  /*4bc0*/  FADD R149, R55, R134 ;  /* 0x0000008637957221 */ /* 0x000fe20000000000 */
[----:B---3--:R-:W-:Y:S01]  /*4bd0*/  FMUL R128, R4, 1.4426950216293334961 ;  /* 0x3fb8aa3b04807820 */ /* 0x008fe20000400000 */
[----:B------:R1:W5:Y:S02]  /*4be0*/  @P0 LDG.E.U16 R71, desc[UR20][R172.64] ;  /* 0x00000014ac470981 */ /* 0x000364000c1e1500 */
[----:B------:R-:W-:Y:S01]  /*4bf0*/  FADD R134, R56, R149 ;  /* 0x0000009538867221 */ /* 0x000fe20000000000 */
[----:B------:R-:W-:Y:S01]  /*4c00*/  FADD R4, R95, -R90 ;  /* 0x8000005a5f047221 */ /* 0x000fe20000000000 */
[----:B------:R1:W5:Y:S01]  /*4c10*/  @P0 LDG.E.U16 R72, desc[UR20][R170.64] ;  /* 0x00000014aa480981 */ /* 0x000362000c1e1500 */
[----:B------:R-:W3:Y:S01]  /*4c20*/  MUFU.EX2 R126, R126 ;  /* 0x0000007e007e7308 */ /* 0x000ee20000000800 */
[----:B------:R-:W-:Y:S01]  /*4c30*/  FADD R149, R57, R134 ;  /* 0x0000008639957221 */ /* 0x000fe20000000000 */
[----:B--2---:R-:W-:Y:S01]  /*4c40*/  FMUL R5, R4, 1.4426950216293334961 ;  /* 0x3fb8aa3b04057820 */ /* 0x004fe20000400000 */
[----:B------:R1:W5:Y:S02]  /*4c50*/  @P0 LDG.E.U16 R74, desc[UR20][R168.64] ;  /* 0x00000014a84a0981 */ /* 0x000364000c1e1500 */
[----:B------:R-:W-:Y:S01]  /*4c60*/  FADD R134, R58, R149 ;  /* 0x000000953a867221 */ /* 0x000fe20000000000 */
[----:B------:R-:W-:Y:S01]  /*4c70*/  FADD R4, R96, -R90 ;  /* 0x8000005a60047221 */ /* 0x000fe20000000000 */
[----:B------:R1:W5:Y:S02]  /*4c80*/  @P0 LDG.E.U16 R76, desc[UR20][R166.64] ;  /* 0x00000014a64c0981 */ /* 0x000364000c1e1500 */
[----:B------:R-:W-:Y:S01]  /*4c90*/  FADD R149, R59, R134 ;  /* 0x000000863b957221 */ /* 0x000fe20000000000 */
[----:B------:R2:W4:Y:S03]  /*4ca0*/  MUFU.EX2 R95, R128 ;  /* 0x00000080005f7308 */ /* 0x0005260000000800 */
[----:B------:R-:W-:Y:S01]  /*4cb0*/  FADD R134, R60, R149 ;  /* 0x000000953c867221 */ /* 0x000fe20000000000 */
[----:B--2---:R-:W-:Y:S01]  /*4cc0*/  FMUL R128, R4, 1.4426950216293334961 ;  /* 0x3fb8aa3b04807820 */ /* 0x004fe20000400000 */
[----:B------:R-:W-:-:S03]  /*4cd0*/  FADD R4, R97, -R90 ;  /* 0x8000005a61047221 */ /* 0x000fc60000000000 */
[----:B------:R2:W0:Y:S01]  /*4ce0*/  MUFU.EX2 R96, R5 ;  /* 0x0000000500607308 */ /* 0x0004220000000800 */
[----:B------:R-:W-:-:S04]  /*4cf0*/  FADD R149, R61, R134 ;  /* 0x000000863d957221 */ /* 0x000fc80000000000 */
[----:B------:R-:W-:Y:S01]  /*4d00*/  FADD R134, R62, R149 ;  /* 0x000000953e867221 */ /* 0x000fe20000000000 */
[----:B--2---:R-:W-:Y:S01]  /*4d10*/  FMUL R5, R4, 1.4426950216293334961 ;  /* 0x3fb8aa3b04057820 */ /* 0x004fe20000400000 */
[----:B------:R-:W-:Y:S02]  /*4d20*/  FADD R4, R98, -R90 ;  /* 0x8000005a62047221 */ /* 0x000fe40000000000 */
[----:B------:R-:W-:Y:S02]  /*4d30*/  FADD R149, R63, R134 ;  /* 0x000000863f957221 */ /* 0x000fe40000000000 */
[----:B------:R-:W-:Y:S01]  /*4d40*/  FMUL R130, R4, 1.4426950216293334961 ;  /* 0x3fb8aa3b04827820 */ /* 0x000fe20000400000 */
[--C-:B------:R-:W-:Y:S01]  /*4d50*/  FADD R4, R99, -R90.reuse ;  /* 0x8000005a63047221 */ /* 0x100fe20000000000 */
[----:B------:R2:W0:Y:S01]  /*4d60*/  MUFU.EX2 R97, R128 ;  /* 0x0000008000617308 */ /* 0x0004220000000800 */
[----:B------:R-:W-:Y:S02]  /*4d70*/  FADD R149, R64, R149 ;  /* 0x0000009540957221 */ /* 0x000fe40000000000 */
[----:B--2---:R-:W-:Y:S01]  /*4d80*/  FMUL R128, R4, 1.4426950216293334961 ;  /* 0x3fb8aa3b04807820 */ /* 0x004fe20000400000 */
[----:B------:R-:W-:-:S04]  /*4d90*/  FADD R4, R100, -R90 ;  /* 0x8000005a64047221 */ /* 0x000fc80000000000 */
[----:B------:R2:W0:Y:S01]  /*4da0*/  MUFU.EX2 R98, R5 ;  /* 0x0000000500627308 */ /* 0x0004220000000800 */
[----:B------:R-:W-:-:S04]  /*4db0*/  FADD R134, R66, R149 ;  /* 0x0000009542867221 */ /* 0x000fc80000000000 */
[----:B------:R-:W-:Y:S01]  /*4dc0*/  FADD R149, R133, R134 ;  /* 0x0000008685957221 */ /* 0x000fe20000000000 */
[----:B--2---:R-:W-:Y:S01]  /*4dd0*/  FMUL R5, R4, 1.4426950216293334961 ;  /* 0x3fb8aa3b04057820 */ /* 0x004fe20000400000 */
[--C-:B------:R-:W-:Y:S01]  /*4de0*/  FADD R4, R101, -R90.reuse ;  /* 0x8000005a65047221 */ /* 0x100fe20000000000 */
[----:B------:R2:W0:Y:S01]  /*4df0*/  MUFU.EX2 R99, R130 ;  /* 0x0000008200637308 */ /* 0x0004220000000800 */
[----:B------:R-:W-:Y:S02]  /*4e00*/  FADD R134, R84, R149 ;  /* 0x0000009554867221 */ /* 0x000fe40000000000 */
[----:B--2---:R-:W-:Y:S01]  /*4e10*/  FMUL R130, R4, 1.4426950216293334961 ;  /* 0x3fb8aa3b04827820 */ /* 0x004fe20000400000 */
[----:B------:R-:W-:-:S04]  /*4e20*/  FADD R4, R102, -R90 ;  /* 0x8000005a66047221 */ /* 0x000fc80000000000 */
[----:B------:R2:W0:Y:S01]  /*4e30*/  MUFU.EX2 R100, R128 ;  /* 0x0000008000647308 */ /* 0x0004220000000800 */
[----:B------:R-:W-:Y:S01]  /*4e40*/  FADD R149, R135, R134 ;  /* 0x0000008687957221 */ /* 0x000fe20000000000 */
[----:B--2---:R-:W-:Y:S01]  /*4e50*/  FMUL R128, R4, 1.4426950216293334961 ;  /* 0x3fb8aa3b04807820 */ /* 0x004fe20000400000 */
[----:B------:R-:W-:-:S05]  /*4e60*/  FADD R4, R103, -R90 ;  /* 0x8000005a67047221 */ /* 0x000fca0000000000 */
[----:B------:R2:W0:Y:S08]  /*4e70*/  MUFU.EX2 R101, R5 ;  /* 0x0000000500657308 */ /* 0x0004300000000800 */
[----:B------:R0:W-:Y:S01]  /*4e80*/  MUFU.EX2 R103, R128 ;  /* 0x0000008000677308 */ /* 0x0001e20000000800 */
[----:B--2---:R-:W-:Y:S01]  /*4e90*/  FMUL R5, R4, 1.4426950216293334961 ;  /* 0x3fb8aa3b04057820 */ /* 0x004fe20000400000 */
[----:B------:R-:W-:Y:S01]  /*4ea0*/  FADD R4, R104, -R90 ;  /* 0x8000005a68047221 */ /* 0x000fe20000000000 */
[----:B0-----:R-:W-:-:S05]  /*4eb0*/  FADD R128, R86, R149 ;  /* 0x0000009556807221 */ /* 0x001fca0000000000 */
[----:B------:R0:W-:Y:S02]  /*4ec0*/  MUFU.EX2 R104, R5 ;  /* 0x0000000500687308 */ /* 0x0001e40000000800 */
[----:B0-----:R-:W-:-:S06]  /*4ed0*/  FADD R5, R137, R128 ;  /* 0x0000008089057221 */ /* 0x001fcc0000000000 */
[----:B------:R0:W2:Y:S01]  /*4ee0*/  MUFU.EX2 R102, R130 ;  /* 0x0000008200667308 */ /* 0x0000a20000000800 */
[----:B------:R-:W-:-:S04]  /*4ef0*/  FADD R136, R88, R5 ;  /* 0x0000000558887221 */ /* 0x000fc80000000000 */
[----:B------:R-:W-:Y:S01]  /*4f00*/  FADD R5, R139, R136 ;  /* 0x000000888b057221 */ /* 0x000fe20000000000 */
[----:B0-----:R-:W-:Y:S01]  /*4f10*/  FMUL R130, R4, 1.4426950216293334961 ;  /* 0x3fb8aa3b04827820 */ /* 0x001fe20000400000 */
[----:B------:R-:W-:-:S03]  /*4f20*/  FADD R4, R105, -R90 ;  /* 0x8000005a69047221 */ /* 0x000fc60000000000 */
[----:B------:R0:W1:Y:S01]  /*4f30*/  MUFU.EX2 R105, R130 ;  /* 0x0000008200697308 */ /* 0x0000620000000800 */
[----:B------:R-:W-:Y:S01]  /*4f40*/  FMUL R134, R4, 1.4426950216293334961 ;  /* 0x3fb8aa3b04867820 */ /* 0x000fe20000400000 */
[----:B------:R-:W-:Y:S01]  /*4f50*/  FADD R4, R106, -R90 ;  /* 0x8000005a6a047221 */ /* 0x000fe20000000000 */
[----:B0-----:R-:W-:-:S04]  /*4f60*/  FADD R130, R116, R5 ;  /* 0x0000000574827221 */ /* 0x001fc80000000000 */
[----:B------:R-:W-:Y:S01]  /*4f70*/  FADD R5, R141, R130 ;  /* 0x000000828d057221 */ /* 0x000fe20000000000 */
[----:B------:R-:W-:-:S03]  /*4f80*/  FMUL R4, R4, 1.4426950216293334961 ;  /* 0x3fb8aa3b04047820 */ /* 0x000fc60000400000 */
[----:B------:R-:W-:Y:S01]  /*4f90*/  FADD R130, R118, R5 ;  /* 0x0000000576827221 */ /* 0x000fe20000000000 */
[----:B------:R0:W-:Y:S03]  /*4fa0*/  MUFU.EX2 R128, R4 ;  /* 0x0000000400807308 */ /* 0x0001e60000000800 */
[----:B------:R-:W-:-:S04]  /*4fb0*/  FADD R5, R143, R130 ;  /* 0x000000828f057221 */ /* 0x000fc80000000000 */
[----:B0-----:R-:W-:-:S04]  /*4fc0*/  FADD R4, R78, R5 ;  /* 0x000000054e047221 */ /* 0x001fc80000000000 */
[----:B------:R-:W-:-:S04]  /*4fd0*/  FADD R5, R145, R4 ;  /* 0x0000000491057221 */ /* 0x000fc80000000000 */
[----:B------:R-:W-:-:S04]  /*4fe0*/  FADD R4, R80, R5 ;  /* 0x0000000550047221 */ /* 0x000fc80000000000 */
[----:B------:R-:W-:-:S04]  /*4ff0*/  FADD R5, R147, R4 ;  /* 0x0000000493057221 */ /* 0x000fc80000000000 */
[----:B------:R-:W-:-:S04]  /*5000*/  FADD R4, R120, R5 ;  /* 0x0000000578047221 */ /* 0x000fc80000000000 */
[----:B------:R-:W-:Y:S01]  /*5010*/  FADD R4, R81, R4 ;  /* 0x0000000451047221 */ /* 0x000fe20000000000 */
[----:B------:R-:W-:-:S03]  /*5020*/  FMUL R149, R151, 1.4426950216293334961 ;  /* 0x3fb8aa3b97957820 */ /* 0x000fc60000400000 */
[----:B------:R-:W-:Y:S01]  /*5030*/  FADD R5, R85, R4 ;  /* 0x0000000455057221 */ /* 0x000fe20000000000 */
[----:B------:R-:W-:Y:S01]  /*5040*/  FMUL R151, R153, 1.4426950216293334961 ;  /* 0x3fb8aa3b99977820 */ /* 0x000fe20000400000 */
[----:B------:R-:W-:Y:S02]  /*5050*/  SEL R153, RZ, 0x90, !P2 ;  /* 0x00000090ff997807 */ /* 0x000fe40005000000 */
[----:B------:R-:W-:Y:S02]  /*5060*/  FADD R4, R122, R5 ;  /* 0x000000057a047221 */ /* 0x000fe40000000000 */
[----:B------:R-:W-:Y:S02]  /*5070*/  LOP3.LUT R153, R153, 0x7e, R132, 0x78, !PT ;  /* 0x0000007e99997812 */ /* 0x000fe400078e7884 */
[----:B------:R-:W-:Y:S01]  /*5080*/  FADD R5, R87, R4 ;  /* 0x0000000457057221 */ /* 0x000fe20000000000 */
[----:B------:R-:W-:-:S03]  /*5090*/  LOP3.LUT R132, R0, 0x40, RZ, 0xc0, !PT ;  /* 0x0000004000847812 */ /* 0x000fc600078ec0ff */
[----:B------:R-:W-:Y:S02]  /*50a0*/  FADD R130, R124, R5 ;  /* 0x000000057c827221 */ /* 0x000fe40000000000 */
[----:B------:R-:W-:Y:S02]  /*50b0*/  IMAD R132, R132, 0x20, R153 ;  /* 0x0000002084847824 */ /* 0x000fe400078e0299 */
[----:B------:R-:W-:Y:S01]  /*50c0*/  FADD R153, R89, R130 ;  /* 0x0000008259997221 */ /* 0x000fe20000000000 */
[----:B------:R-:W-:Y:S02]  /*50d0*/  F2FP.F16.F32.PACK_AB R5, R157, R6 ;  /* 0x000000069d05723e */ /* 0x000fe400000000ff */
[----:B------:R-:W-:Y:S01]  /*50e0*/  F2FP.F16.F32.PACK_AB R6, R10, R7 ;  /* 0x000000070a06723e */ /* 0x000fe200000000ff */
[----:B---3--:R-:W-:Y:S01]  /*50f0*/  FADD R10, R126, R153 ;  /* 0x000000997e0a7221 */ /* 0x008fe20000000000 */
[----:B------:R-:W-:-:S03]  /*5100*/  F2FP.F16.F32.PACK_AB R7, R9, R8 ;  /* 0x000000080907723e */ /* 0x000fc600000000ff */
[----:B------:R-:W-:Y:S01]  /*5110*/  FADD R153, R91, R10 ;  /* 0x0000000a5b997221 */ /* 0x000fe20000000000 */
[----:B------:R-:W-:-:S03]  /*5120*/  F2FP.F16.F32.PACK_AB R9, R15, R12 ;  /* 0x0000000c0f09723e */ /* 0x000fc600000000ff */
[----:B------:R-:W-:Y:S01]  /*5130*/  FADD R12, R92, R153 ;  /* 0x000000995c0c7221 */ /* 0x000fe20000000000 */
[----:B------:R-:W-:-:S03]  /*5140*/  F2FP.F16.F32.PACK_AB R10, R16, R13 ;  /* 0x0000000d100a723e */ /* 0x000fc600000000ff */
[----:B------:R-:W-:Y:S01]  /*5150*/  FADD R13, R93, R12 ;  /* 0x0000000c5d0d7221 */ /* 0x000fe20000000000 */
[----:B------:R-:W-:Y:S01]  /*5160*/  F2FP.F16.F32.PACK_AB R8, R14, R11 ;  /* 0x0000000b0e08723e */ /* 0x000fe200000000ff */
[----:B------:R-:W-:Y:S02]  /*5170*/  FADD R11, R111, -R90 ;  /* 0x8000005a6f0b7221 */ /* 0x000fe40000000000 */
[----:B------:R-:W-:Y:S01]  /*5180*/  FADD R16, R94, R13 ;  /* 0x0000000d5e107221 */ /* 0x000fe20000000000 */
[----:B------:R-:W-:Y:S02]  /*5190*/  F2FP.F16.F32.PACK_AB R12, R20, R19 ;  /* 0x00000013140c723e */ /* 0x000fe400000000ff */
[----:B------:R-:W-:Y:S01]  /*51a0*/  F2FP.F16.F32.PACK_AB R4, R155, R82 ;  /* 0x000000529b04723e */ /* 0x000fe200000000ff */
[----:B----4-:R-:W-:Y:S01]  /*51b0*/  FADD R19, R95, R16 ;  /* 0x000000105f137221 */ /* 0x010fe20000000000 */
[----:B------:R-:W-:Y:S01]  /*51c0*/  FMUL R82, R114, 1.4426950216293334961 ;  /* 0x3fb8aa3b72527820 */ /* 0x000fe20000400000 */
[----:B------:R-:W-:Y:S01]  /*51d0*/  FMUL R114, R11, 1.4426950216293334961 ;  /* 0x3fb8aa3b0b727820 */ /* 0x000fe20000400000 */
[----:B------:R-:W-:Y:S01]  /*51e0*/  F2FP.F16.F32.PACK_AB R11, R18, R17 ;  /* 0x00000011120b723e */ /* 0x000fe200000000ff */
[----:B------:R-:W-:Y:S01]  /*51f0*/  FADD R18, R96, R19 ;  /* 0x0000001360127221 */ /* 0x000fe20000000000 */
[----:B------:R-:W-:-:S03]  /*5200*/  F2FP.F16.F32.PACK_AB R13, R22, R21 ;  /* 0x00000015160d723e */ /* 0x000fc600000000ff */
[----:B------:R-:W-:Y:S01]  /*5210*/  FADD R19, R97, R18 ;  /* 0x0000001261137221 */ /* 0x000fe20000000000 */
[----:B------:R-:W-:-:S03]  /*5220*/  F2FP.F16.F32.PACK_AB R14, R24, R23 ;  /* 0x00000017180e723e */ /* 0x000fc600000000ff */
[----:B------:R-:W-:-:S04]  /*5230*/  FADD R22, R98, R19 ;  /* 0x0000001362167221 */ /* 0x000fc80000000000 */
[----:B------:R-:W-:Y:S01]  /*5240*/  FADD R23, R99, R22 ;  /* 0x0000001663177221 */ /* 0x000fe20000000000 */
[----:B------:R-:W-:-:S03]  /*5250*/  F2FP.F16.F32.PACK_AB R15, R26, R25 ;  /* 0x000000191a0f723e */ /* 0x000fc600000000ff */
[----:B------:R-:W-:Y:S01]  /*5260*/  FADD R24, R100, R23 ;  /* 0x0000001764187221 */ /* 0x000fe20000000000 */
[----:B------:R-:W-:-:S03]  /*5270*/  FADD R17, R107, -R90 ;  /* 0x8000005a6b117221 */ /* 0x000fc60000000000 */
[----:B------:R-:W-:Y:S01]  /*5280*/  FADD R25, R101, R24 ;  /* 0x0000001865197221 */ /* 0x000fe20000000000 */
[----:B------:R-:W0:Y:S01]  /*5290*/  MUFU.EX2 R106, R134 ;  /* 0x00000086006a7308 */ /* 0x000e220000000800 */
[----:B------:R-:W-:Y:S02]  /*52a0*/  F2FP.F16.F32.PACK_AB R16, R28, R27 ;  /* 0x0000001b1c10723e */ /* 0x000fe400000000ff */
[----:B--2---:R-:W-:-:S05]  /*52b0*/  FADD R28, R102, R25 ;  /* 0x00000019661c7221 */ /* 0x004fca0000000000 */
[----:B------:R2:W-:Y:S02]  /*52c0*/  MUFU.EX2 R111, R115 ;  /* 0x00000073006f7308 */ /* 0x0005e40000000800 */
[----:B--2---:R-:W-:Y:S01]  /*52d0*/  FMUL R115, R17, 1.4426950216293334961 ;  /* 0x3fb8aa3b11737820 */ /* 0x004fe20000400000 */
[----:B------:R-:W-:Y:S01]  /*52e0*/  F2FP.F16.F32.PACK_AB R17, R30, R29 ;  /* 0x0000001d1e11723e */ /* 0x000fe200000000ff */
[----:B------:R-:W-:-:S04]  /*52f0*/  FADD R29, R103, R28 ;  /* 0x0000001c671d7221 */ /* 0x000fc80000000000 */
[----:B------:R-:W2:Y:S01]  /*5300*/  MUFU.EX2 R149, R149 ;  /* 0x0000009500957308 */ /* 0x000ea20000000800 */
[----:B------:R-:W-:Y:S01]  /*5310*/  FADD R30, R104, R29 ;  /* 0x0000001d681e7221 */ /* 0x000fe20000000000 */
[----:B------:R-:W-:-:S03]  /*5320*/  F2FP.F16.F32.PACK_AB R18, R32, R31 ;  /* 0x0000001f2012723e */ /* 0x000fc600000000ff */
[----:B-1----:R-:W-:Y:S01]  /*5330*/  FADD R31, R105, R30 ;  /* 0x0000001e691f7221 */ /* 0x002fe20000000000 */
[----:B------:R-:W-:-:S03]  /*5340*/  F2FP.F16.F32.PACK_AB R19, R34, R33 ;  /* 0x000000212213723e */ /* 0x000fc600000000ff */
[----:B0-----:R-:W-:Y:S01]  /*5350*/  FADD R33, R106, R31 ;  /* 0x0000001f6a217221 */ /* 0x001fe20000000000 */
[----:B------:R-:W0:Y:S03]  /*5360*/  MUFU.EX2 R151, R151 ;  /* 0x0000009700977308 */ /* 0x000e260000000800 */
[----:B------:R-:W-:Y:S01]  /*5370*/  FADD R34, R128, R33 ;  /* 0x0000002180227221 */ /* 0x000fe20000000000 */
[----:B------:R-:W-:-:S03]  /*5380*/  F2FP.F16.F32.PACK_AB R21, R38, R37 ;  /* 0x000000252615723e */ /* 0x000fc600000000ff */
[----:B--2---:R-:W-:Y:S01]  /*5390*/  FADD R37, R149, R34 ;  /* 0x0000002295257221 */ /* 0x004fe20000000000 */
[----:B------:R-:W-:-:S03]  /*53a0*/  F2FP.F16.F32.PACK_AB R22, R40, R39 ;  /* 0x000000272816723e */ /* 0x000fc600000000ff */
[----:B------:R-:W-:Y:S01]  /*53b0*/  FADD R38, R108, R37 ;  /* 0x000000256c267221 */ /* 0x000fe20000000000 */
[----:B------:R-:W1:Y:S03]  /*53c0*/  MUFU.EX2 R82, R82 ;  /* 0x0000005200527308 */ /* 0x000e660000000800 */
[----:B------:R-:W-:Y:S01]  /*53d0*/  FADD R39, R109, R38 ;  /* 0x000000266d277221 */ /* 0x000fe20000000000 */
[----:B------:R-:W-:-:S03]  /*53e0*/  F2FP.F16.F32.PACK_AB R24, R44, R43 ;  /* 0x0000002b2c18723e */ /* 0x000fc600000000ff */
[----:B------:R-:W-:Y:S01]  /*53f0*/  FADD R40, R110, R39 ;  /* 0x000000276e287221 */ /* 0x000fe20000000000 */
[----:B------:R-:W2:Y:S03]  /*5400*/  MUFU.EX2 R114, R114 ;  /* 0x0000007200727308 */ /* 0x000ea60000000800 */
[----:B0-----:R-:W-:Y:S01]  /*5410*/  FADD R43, R151, R40 ;  /* 0x00000028972b7221 */ /* 0x001fe20000000000 */
[----:B------:R-:W-:-:S03]  /*5420*/  F2FP.F16.F32.PACK_AB R25, R46, R45 ;  /* 0x0000002d2e19723e */ /* 0x000fc600000000ff */
[----:B------:R-:W-:Y:S01]  /*5430*/  FADD R44, R112, R43 ;  /* 0x0000002b702c7221 */ /* 0x000fe20000000000 */
[----:B------:R-:W0:Y:S03]  /*5440*/  MUFU.EX2 R107, R117 ;  /* 0x00000075006b7308 */ /* 0x000e260000000800 */
[----:B------:R-:W-:Y:S01]  /*5450*/  FADD R45, R113, R44 ;  /* 0x0000002c712d7221 */ /* 0x000fe20000000000 */
[----:B------:R-:W-:-:S03]  /*5460*/  F2FP.F16.F32.PACK_AB R27, R50, R49 ;  /* 0x00000031321b723e */ /* 0x000fc600000000ff */
[----:B-1----:R-:W-:Y:S01]  /*5470*/  FADD R46, R82, R45 ;  /* 0x0000002d522e7221 */ /* 0x002fe20000000000 */
[----:B------:R-:W1:Y:S03]  /*5480*/  MUFU.EX2 R115, R115 ;  /* 0x0000007300737308 */ /* 0x000e660000000800 */
[----:B------:R-:W-:-:S05]  /*5490*/  FADD R49, R111, R46 ;  /* 0x0000002e6f317221 */ /* 0x000fca0000000000 */
[----:B------:R-:W3:Y:S01]  /*54a0*/  MUFU.EX2 R130, R119 ;  /* 0x0000007700827308 */ /* 0x000ee20000000800 */
[----:B--2---:R-:W-:Y:S01]  /*54b0*/  FADD R50, R114, R49 ;  /* 0x0000003172327221 */ /* 0x004fe20000000000 */
[----:B------:R-:W-:-:S03]  /*54c0*/  F2FP.F16.F32.PACK_AB R28, R52, R51 ;  /* 0x00000033341c723e */ /* 0x000fc600000000ff */
[----:B0-----:R-:W-:-:S03]  /*54d0*/  FADD R52, R107, R50 ;  /* 0x000000326b347221 */ /* 0x001fc60000000000 */
[----:B------:R-:W0:Y:S01]  /*54e0*/  MUFU.EX2 R134, R121 ;  /* 0x0000007900867308 */ /* 0x000e220000000800 */
[----:B------:R-:W-:Y:S01]  /*54f0*/  F2FP.F16.F32.PACK_AB R29, R54, R53 ;  /* 0x00000035361d723e */ /* 0x000fe200000000ff */
[----:B-1----:R-:W-:Y:S01]  /*5500*/  FADD R53, R115, R52 ;  /* 0x0000003473357221 */ /* 0x002fe20000000000 */
[----:B------:R-:W-:-:S05]  /*5510*/  F2FP.F16.F32.PACK_AB R34, R64, R63 ;  /* 0x0000003f4022723e */ /* 0x000fca00000000ff */
[----:B------:R-:W1:Y:S01]  /*5520*/  MUFU.EX2 R136, R123 ;  /* 0x0000007b00887308 */ /* 0x000e620000000800 */
[----:B---3--:R-:W-:Y:S01]  /*5530*/  FADD R54, R130, R53 ;  /* 0x0000003582367221 */ /* 0x008fe20000000000 */
[----:B------:R-:W-:-:S03]  /*5540*/  F2FP.F16.F32.PACK_AB R30, R56, R55 ;  /* 0x00000037381e723e */ /* 0x000fc600000000ff */
[----:B------:R-:W-:-:S03]  /*5550*/  FADD R55, R83, R54 ;  /* 0x0000003653377221 */ /* 0x000fc60000000000 */
[----:B------:R-:W2:Y:S01]  /*5560*/  MUFU.EX2 R64, R73 ;  /* 0x0000004900407308 */ /* 0x000ea20000000800 */
[----:B------:R-:W-:Y:S01]  /*5570*/  F2FP.F16.F32.PACK_AB R31, R58, R57 ;  /* 0x000000393a1f723e */ /* 0x000fe200000000ff */
[----:B0-----:R-:W-:Y:S01]  /*5580*/  FADD R58, R134, R55 ;  /* 0x00000037863a7221 */ /* 0x001fe20000000000 */
[----:B------:R-:W-:Y:S02]  /*5590*/  F2FP.F16.F32.PACK_AB R20, R36, R35 ;  /* 0x000000232414723e */ /* 0x000fe400000000ff */
[----:B------:R-:W-:Y:S02]  /*55a0*/  F2FP.F16.F32.PACK_AB R23, R42, R41 ;  /* 0x000000292a17723e */ /* 0x000fe400000000ff */
[----:B------:R-:W-:Y:S01]  /*55b0*/  F2FP.F16.F32.PACK_AB R32, R60, R59 ;  /* 0x0000003b3c20723e */ /* 0x000fe200000000ff */
[----:B------:R-:W-:Y:S01]  /*55c0*/  MUFU.EX2 R73, R67 ;  /* 0x0000004300497308 */ /* 0x000fe20000000800 */
[----:B------:R-:W-:Y:S01]  /*55d0*/  F2FP.F16.F32.PACK_AB R36, R135, R84 ;  /* 0x000000548724723e */ /* 0x000fe200000000ff */
[----:B------:R-:W-:Y:S01]  /*55e0*/  FADD R59, R77, R58 ;  /* 0x0000003a4d3b7221 */ /* 0x000fe20000000000 */
[----:B------:R-:W-:-:S02]  /*55f0*/  F2FP.F16.F32.PACK_AB R41, R145, R78 ;  /* 0x0000004e9129723e */ /* 0x000fc400000000ff */
[----:B------:R-:W-:Y:S02]  /*5600*/  F2FP.F16.F32.PACK_AB R42, R147, R80 ;  /* 0x00000050932a723e */ /* 0x000fe400000000ff */
[----:B------:R-:W-:Y:S01]  /*5610*/  F2FP.F16.F32.PACK_AB R43, R81, R120 ;  /* 0x00000078512b723e */ /* 0x000fe200000000ff */
[----:B------:R-:W0:Y:S01]  /*5620*/  MUFU.EX2 R78, R127 ;  /* 0x0000007f004e7308 */ /* 0x000e220000000800 */
[----:B------:R-:W-:Y:S01]  /*5630*/  F2FP.F16.F32.PACK_AB R33, R62, R61 ;  /* 0x0000003d3e21723e */ /* 0x000fe200000000ff */
[----:B-1----:R-:W-:-:S06]  /*5640*/  FADD R61, R136, R59 ;  /* 0x0000003b883d7221 */ /* 0x002fcc0000000000 */
[----:B------:R-:W1:Y:S01]  /*5650*/  MUFU.EX2 R80, R129 ;  /* 0x0000008100507308 */ /* 0x000e620000000800 */
[----:B------:R-:W-:-:S07]  /*5660*/  F2FP.F16.F32.PACK_AB R35, R133, R66 ;  /* 0x000000428523723e */ /* 0x000fce00000000ff */
[----:B------:R0:W-:Y:S08]  /*5670*/  MUFU.EX2 R81, R65 ;  /* 0x0000004100517308 */ /* 0x0001f00000000800 */
[----:B------:R-:W3:Y:S01]  /*5680*/  MUFU.EX2 R84, R131 ;  /* 0x0000008300547308 */ /* 0x000ee20000000800 */
[----:B--2---:R-:W-:Y:S01]  /*5690*/  FADD R66, R64, R61 ;  /* 0x0000003d40427221 */ /* 0x004fe20000000000 */
[----:B------:R-:W-:-:S03]  /*56a0*/  ULEA UR15, UR18, UR15, 0x4 ;  /* 0x0000000f120f7291 */ /* 0x000fc6000f8e20ff */
[----:B------:R-:W-:Y:S01]  /*56b0*/  FADD R66, R125, R66 ;  /* 0x000000427d427221 */ /* 0x000fe20000000000 */
[----:B------:R-:W-:Y:S02]  /*56c0*/  F2FP.F16.F32.PACK_AB R63, R136, R77 ;  /* 0x0000004d883f723e */ /* 0x000fe400000000ff */
[----:B------:R-:W-:Y:S01]  /*56d0*/  F2FP.F16.F32.PACK_AB R26, R48, R47 ;  /* 0x0000002f301a723e */ /* 0x000fe200000000ff */
[----:B------:R-:W-:Y:S01]  /*56e0*/  FADD R77, R69, R66 ;  /* 0x00000042454d7221 */ /* 0x000fe20000000000 */
[----:B------:R-:W-:Y:S02]  /*56f0*/  F2FP.F16.F32.PACK_AB R37, R137, R86 ;  /* 0x000000568925723e */ /* 0x000fe400000000ff */
[----:B------:R-:W-:Y:S02]  /*5700*/  F2FP.F16.F32.PACK_AB R38, R139, R88 ;  /* 0x000000588b26723e */ /* 0x000fe400000000ff */
[----:B------:R-:W-:Y:S02]  /*5710*/  F2FP.F16.F32.PACK_AB R39, R141, R116 ;  /* 0x000000748d27723e */ /* 0x000fe400000000ff */
[----:B------:R-:W-:-:S02]  /*5720*/  F2FP.F16.F32.PACK_AB R40, R143, R118 ;  /* 0x000000768f28723e */ /* 0x000fc400000000ff */
[----:B------:R-:W-:Y:S02]  /*5730*/  F2FP.F16.F32.PACK_AB R44, R122, R85 ;  /* 0x000000557a2c723e */ /* 0x000fe400000000ff */
[----:B------:R-:W-:Y:S02]  /*5740*/  F2FP.F16.F32.PACK_AB R45, R124, R87 ;  /* 0x000000577c2d723e */ /* 0x000fe400000000ff */
        /* <DEDUP_REMOVED lines=18> */
[----:B0-----:R-:W-:Y:S02]  /*5870*/  F2FP.F16.F32.PACK_AB R65, R78, R69 ;  /* 0x000000454e41723e */ /* 0x001fe400000000ff */
[----:B-1----:R-:W-:Y:S02]  /*5880*/  F2FP.F16.F32.PACK_AB R66, R80, R73 ;  /* 0x000000495042723e */ /* 0x002fe400000000ff */
[----:B---3--:R-:W-:Y:S01]  /*5890*/  F2FP.F16.F32.PACK_AB R67, R84, R81 ;  /* 0x000000515443723e */ /* 0x008fe200000000ff */
[----:B------:R-:W-:Y:S06]  /*58a0*/  @!P0 BRA `(.L_x_9) ;  /* 0x0000000000048947 */ /* 0x000fec0003800000 */
[----:B------:R0:W-:Y:S02]  /*58b0*/  STTM.x64 tmem[UR15], R4 ;  /* 0x00000004000079ed */ /* 0x0001e4000834000f */
.L_x_9:
[C---:B0-----:R-:W-:Y:S01]  /*58c0*/  LOP3.LUT R7, R132.reuse, 0x20, RZ, 0x3c, !PT ;  /* 0x0000002084077812 */ /* 0x041fe200078e3cff */
[----:B-----5:R-:W-:Y:S01]  /*58d0*/  STS.U16 [R132+UR5+0x2000], R75 ;  /* 0x0020004b84007988 */ /* 0x020fe20008000405 */
[----:B------:R-:W-:Y:S01]  /*58e0*/  LOP3.LUT R6, R132, 0x40, RZ, 0x3c, !PT ;  /* 0x0000004084067812 */ /* 0x000fe200078e3cff */
[----:B------:R-:W-:Y:S01]  /*58f0*/  FADD R4, -R90, -INF ;  /* 0xff8000005a047421 */ /* 0x000fe20000000100 */
[----:B------:R-:W-:Y:S01]  /*5900*/  LOP3.LUT R5, R132, 0x60, RZ, 0x3c, !PT ;  /* 0x0000006084057812 */ /* 0x000fe200078e3cff */
[----:B------:R-:W-:Y:S01]  /*5910*/  STS.U16 [R132+UR5+0x2400], R79 ;  /* 0x0024004f84007988 */ /* 0x000fe20008000405 */
[----:B------:R-:W-:Y:S01]  /*5920*/  FADD R78, R78, R77 ;  /* 0x0000004d4e4e7221 */ /* 0x000fe20000000000 */
[----:B------:R-:W-:Y:S02]  /*5930*/  FMUL R20, R4, 1.4426950216293334961 ;  /* 0x3fb8aa3b04147820 */ /* 0x000fe40000400000 */
[----:B------:R-:W-:Y:S01]  /*5940*/  STS.U16 [R7+UR5+0x2100], R70 ;  /* 0x0021004607007988 */ /* 0x000fe20008000405 */
[----:B------:R-:W-:-:S03]  /*5950*/  FADD R73, R73, R78 ;  /* 0x0000004e49497221 */ /* 0x000fc60000000000 */
[----:B------:R-:W-:Y:S01]  /*5960*/  STS.U16 [R7+UR5+0x2500], R68 ;  /* 0x0025004407007988 */ /* 0x000fe20008000405 */
[----:B------:R-:W0:Y:S03]  /*5970*/  MUFU.EX2 R20, R20 ;  /* 0x0000001400147308 */ /* 0x000e260000000800 */
[----:B------:R-:W-:Y:S04]  /*5980*/  STS.U16 [R6+UR5+0x2200], R71 ;  /* 0x0022004706007988 */ /* 0x000fe80008000405 */
[----:B------:R-:W-:Y:S04]  /*5990*/  STS.U16 [R6+UR5+0x2600], R72 ;  /* 0x0026004806007988 */ /* 0x000fe80008000405 */
[----:B------:R-:W-:Y:S04]  /*59a0*/  STS.U16 [R5+UR5+0x2300], R74 ;  /* 0x0023004a05007988 */ /* 0x000fe80008000405 */
[----:B------:R1:W-:Y:S01]  /*59b0*/  STS.U16 [R5+UR5+0x2700], R76 ;  /* 0x0027004c05007988 */ /* 0x0003e20008000405 */
[----:B------:R-:W2:Y:S02]  /*59c0*/  FENCE.VIEW.ASYNC.T ;  /* 0x00000000000073c6 */ /* 0x000ea40000000200 */
[----:B--2---:R-:W-:Y:S06]  /*59d0*/  BAR.SYNC.DEFER_BLOCKING 0x0 ;  /* 0x0000000000007b1d */ /* 0x004fec0000010000 */
[----:B-1----:R-:W1:Y:S01]  /*59e0*/  LDTM.x16 R4, tmem[UR10] ;  /* 0x0000000a000479ee */ /* 0x002e620008240000 */
[----:B------:R-:W-:Y:S01]  /*59f0*/  NOP ;  /* 0x0000000000007918 */ /* 0x000fe20000000000 */
[----:B0-----:R-:W-:Y:S05]  /*5a00*/  @!P0 BRA `(.L_x_10) ;  /* 0x0000000000448947 */ /* 0x001fea0003800000 */
[C---:B-1----:R-:W-:Y:S01]  /*5a10*/  FMUL R4, R20.reuse, R4 ;  /* 0x0000000414047220 */ /* 0x042fe20000400000 */
[C---:B------:R-:W-:Y:S01]  /*5a20*/  FMUL R5, R20.reuse, R5 ;  /* 0x0000000514057220 */ /* 0x040fe20000400000 */
        /* <DEDUP_REMOVED lines=13> */
[----:B------:R-:W-:-:S04]  /*5b00*/  FMUL R19, R20, R19 ;  /* 0x0000001314137220 */ /* 0x000fc80000400000 */
[----:B------:R0:W-:Y:S03]  /*5b10*/  STTM.x16 tmem[UR10], R4 ;  /* 0x00000004000079ed */ /* 0x0001e6000824000a */
.L_x_10:
[----:B-1----:R-:W1:Y:S02]  /*5b20*/  FENCE.VIEW.ASYNC.T ;  /* 0x00000000000073c6 */ /* 0x002e640000000200 */
[----:B-1----:R-:W-:Y:S01]  /*5b30*/  BAR.SYNC.DEFER_BLOCKING 0x0 ;  /* 0x0000000000007b1d */ /* 0x002fe20000010000 */
[----:B------:R-:W-:Y:S01]  /*5b40*/  FADD R80, R80, R73 ;  /* 0x0000004950507221 */ /* 0x000fe20000000000 */
[----:B------:R-:W-:-:S03]  /*5b50*/  UISETP.GE.AND UP2, UPT, UR8, URZ, UPT ;  /* 0x000000ff0800728c */ /* 0x000fc6000bf46270 */
[----:B------:R-:W-:-:S04]  /*5b60*/  FADD R81, R81, R80 ;  /* 0x0000005051517221 */ /* 0x000fc80000000000 */
[----:B------:R-:W-:-:S04]  /*5b70*/  FADD R81, R84, R81 ;  /* 0x0000005154517221 */ /* 0x000fc80000000000 */
[----:B------:R-:W-:Y:S01]  /*5b80*/  FADD R81, R20, R81 ;  /* 0x0000005114517221 */ /* 0x000fe20000000000 */
[----:B------:R1:W-:Y:S06]  /*5b90*/  MEMBAR.ALL.CTA ;  /* 0x0000000000007992 */ /* 0x0003ec0000008000 */
[----:B-1----:R-:W1:Y:S02]  /*5ba0*/  FENCE.VIEW.ASYNC.S ;  /* 0x00000000000073c6 */ /* 0x002e640000000000 */
[----:B-1----:R-:W-:Y:S06]  /*5bb0*/  BAR.SYNC.DEFER_BLOCKING 0x0 ;  /* 0x0000000000007b1d */ /* 0x002fec0000010000 */
[----:B------:R-:W-:Y:S05]  /*5bc0*/  @!P1 BRA `(.L_x_11) ;  /* 0x0000000400789947 */ /* 0x000fea0003800000 */
[----:B------:R-:W-:Y:S01]  /*5bd0*/  UIADD3 UR44, UPT, UPT, UR5, 0x2000, URZ ;  /* 0x00002000052c7890 */ /* 0x000fe2000fffe0ff */
[----:B0-----:R-:W-:Y:S01]  /*5be0*/  MOV.SPILL R6, UR9 ;  /* 0x0000000900067c02 */ /* 0x001fe20009000f00 */
[----:B------:R-:W-:Y:S01]  /*5bf0*/  UMOV UR47, URZ ;  /* 0x000000ff002f7c82 */ /* 0x000fe20008000000 */
[----:B------:R-:W-:Y:S01]  /*5c00*/  UIADD3 UR76, UPT, UPT, UR7, 0x128, URZ ;  /* 0x00000128074c7890 */ /* 0x000fe2000fffe0ff */
[----:B------:R-:W-:Y:S01]  /*5c10*/  MOV.SPILL R7, UR8 ;  /* 0x0000000800077c02 */ /* 0x000fe20009000f00 */
[----:B------:R-:W-:Y:S01]  /*5c20*/  USHF.R.U32.HI UR46, URZ, 0x4, UR44 ;  /* 0x00000004ff2e7899 */ /* 0x000fe2000801162c */
[----:B------:R-:W-:Y:S01]  /*5c30*/  MOV.SPILL R4, UR11 ;  /* 0x0000000b00047c02 */ /* 0x000fe20009000f00 */
[----:B------:R-:W-:Y:S01]  /*5c40*/  UIADD3 UR22, UPT, UPT, UR7, 0x130, URZ ;  /* 0x0000013007167890 */ /* 0x000fe2000fffe0ff */
[----:B------:R-:W-:Y:S01]  /*5c50*/  MOV.SPILL R5, UR10 ;  /* 0x0000000a00057c02 */ /* 0x000fe20009000f00 */
[----:B------:R-:W-:Y:S02]  /*5c60*/  USGXT.U32 UR46, UR46, 0xe ;  /* 0x0000000e2e2e789a */ /* 0x000fe40008000000 */
[----:B------:R-:W-:-:S02]  /*5c70*/  UIADD3 UR75, UPT, UPT, UR7, 0x138, URZ ;  /* 0x00000138074b7890 */ /* 0x000fc4000fffe0ff */
[----:B------:R-:W-:Y:S01]  /*5c80*/  UIADD3 UR50, UP3, UPT, UR46, 0x2, URZ ;  /* 0x000000022e327890 */ /* 0x000fe2000ff7e0ff */
[----:B------:R-:W-:Y:S01]  /*5c90*/  UMOV UR26, 0x0 ;  /* 0x00000000001a7882 */ /* 0x000fe20000000000 */
[----:B------:R-:W-:Y:S02]  /*5ca0*/  UMOV UR27, 0x8040010 ;  /* 0x08040010001b7882 */ /* 0x000fe40000000000 */
[----:B------:R-:W-:Y:S01]  /*5cb0*/  UIADD3.X UR51, UPT, UPT, UR47, 0x40004040, URZ, UP3, !UPT ;  /* 0x400040402f337890 */ /* 0x000fe20009ffe4ff */
[----:B------:R-:W-:Y:S02]  /*5cc0*/  UMOV UR24, 0x0 ;  /* 0x0000000000187882 */ /* 0x000fe40000000000 */
[----:B------:R-:W-:Y:S01]  /*5cd0*/  UMOV UR47, 0x40004040 ;  /* 0x40004040002f7882 */ /* 0x000fe20000000000 */
[----:B------:R-:W-:Y:S01]  /*5ce0*/  UIADD3.64 UR56, UPT, UPT, UR50, 0x2, URZ ;  /* 0x0000000232387897 */ /* 0x000fe2000fffe0ff */
[----:B------:R0:W-:Y:S01]  /*5cf0*/  UTCHMMA tmem[UR13], gdesc[UR46], tmem[UR7], tmem[UR26], idesc[UR27], UPT ;  /* 0x00ff1a2e0d0079ea */ /* 0x0001e2000b800007 */
[----:B------:R-:W-:Y:S01]  /*5d00*/  UIADD3.64 UR58, UPT, UPT, UR50, 0x4, URZ ;  /* 0x00000004323a7897 */ /* 0x000fe2000fffe0ff */
[----:B------:R-:W-:Y:S01]  /*5d10*/  UMOV UR25, 0x8040010 ;  /* 0x0804001000197882 */ /* 0x000fe20000000000 */
[----:B------:R-:W-:Y:S01]  /*5d20*/  UMOV UR28, 0x0 ;  /* 0x00000000001c7882 */ /* 0x000fe20000000000 */
[----:B------:R-:W-:Y:S01]  /*5d30*/  UMOV UR29, 0x8040010 ;  /* 0x08040010001d7882 */ /* 0x000fe20000000000 */
[----:B------:R-:W-:Y:S01]  /*5d40*/  UMOV UR30, 0x0 ;  /* 0x00000000001e7882 */ /* 0x000fe20000000000 */
[----:B------:R-:W-:Y:S01]  /*5d50*/  UMOV UR31, 0x8040010 ;  /* 0x08040010001f7882 */ /* 0x000fe20000000000 */
[----:B------:R-:W-:-:S02]  /*5d60*/  UIADD3 UR60, UPT, UPT, UR7, 0x140, URZ ;  /* 0x00000140073c7890 */ /* 0x000fc4000fffe0ff */
[----:B------:R1:W-:Y:S01]  /*5d70*/  UTCHMMA tmem[UR76], gdesc[UR50], tmem[UR7], tmem[UR24], idesc[UR25], UPT ;  /* 0x00ff18324c0079ea */ /* 0x0003e2000b800007 */
[----:B0-----:R-:W-:Y:S01]  /*5d80*/  UIADD3.64 UR26, UPT, UPT, UR50, 0x7e, URZ ;  /* 0x0000007e321a7897 */ /* 0x001fe2000fffe0ff */
[----:B------:R-:W-:Y:S01]  /*5d90*/  UTCHMMA tmem[UR22], gdesc[UR56], tmem[UR7], tmem[UR28], idesc[UR29], UPT ;  /* 0x00ff1c38160079ea */ /* 0x000fe2000b800007 */
[----:B------:R-:W-:Y:S02]  /*5da0*/  UIADD3 UR17, UPT, UPT, UR7, 0x148, URZ ;  /* 0x0000014807117890 */ /* 0x000fe4000fffe0ff */
[----:B------:R0:W-:Y:S01]  /*5db0*/  UTCHMMA tmem[UR75], gdesc[UR58], tmem[UR7], tmem[UR30], idesc[UR31], UPT ;  /* 0x00ff1e3a4b0079ea */ /* 0x0001e2000b800007 */
[----:B------:R-:W-:Y:S02]  /*5dc0*/  UIADD3 UR18, UPT, UPT, UR7, 0x150, URZ ;  /* 0x0000015007127890 */ /* 0x000fe4000fffe0ff */
[----:B------:R-:W-:Y:S02]  /*5dd0*/  UIADD3.64 UR8, UPT, UPT, UR50, 0x82, URZ ;  /* 0x0000008232087897 */ /* 0x000fe4000fffe0ff */
[----:B------:R-:W-:-:S02]  /*5de0*/  UIADD3 UR74, UPT, UPT, UR7, 0x158, URZ ;  /* 0x00000158074a7890 */ /* 0x000fc4000fffe0ff */
[----:B-1----:R-:W-:Y:S02]  /*5df0*/  UIADD3.64 UR24, UPT, UPT, UR50, 0x80, URZ ;  /* 0x0000008032187897 */ /* 0x002fe4000fffe0ff */
[----:B------:R-:W-:Y:S02]  /*5e00*/  UIADD3 UR73, UPT, UPT, UR7, 0x10, URZ ;  /* 0x0000001007497890 */ /* 0x000fe4000fffe0ff */
[----:B0-----:R-:W-:Y:S02]  /*5e10*/  UIADD3.64 UR30, UPT, UPT, UR50, 0x84, URZ ;  /* 0x00000084321e7897 */ /* 0x001fe4000fffe0ff */
[----:B------:R-:W-:Y:S02]  /*5e20*/  UIADD3 UR72, UPT, UPT, UR7, 0x160, URZ ;  /* 0x0000016007487890 */ /* 0x000fe4000fffe0ff */
[----:B------:R-:W-:Y:S02]  /*5e30*/  UIADD3 UR71, UPT, UPT, UR7, 0x10, URZ ;  /* 0x0000001007477890 */ /* 0x000fe4000fffe0ff */
[----:B------:R-:W-:-:S02]  /*5e40*/  UIADD3 UR70, UPT, UPT, UR7, 0x168, URZ ;  /* 0x0000016807467890 */ /* 0x000fc4000fffe0ff */
[----:B------:R-:W-:Y:S02]  /*5e50*/  UIADD3 UR69, UPT, UPT, UR7, 0x10, URZ ;  /* 0x0000001007457890 */ /* 0x000fe4000fffe0ff */
[----:B------:R-:W-:Y:S01]  /*5e60*/  UIADD3 UR68, UPT, UPT, UR7, 0x170, URZ ;  /* 0x0000017007447890 */ /* 0x000fe2000fffe0ff */
[----:B------:R-:W-:Y:S01]  /*5e70*/  UMOV UR32, 0x0 ;  /* 0x0000000000207882 */ /* 0x000fe20000000000 */
[----:B------:R-:W-:Y:S01]  /*5e80*/  UMOV UR33, 0x8040010 ;  /* 0x0804001000217882 */ /* 0x000fe20000000000 */
[----:B------:R-:W-:Y:S02]  /*5e90*/  UIADD3 UR67, UPT, UPT, UR7, 0x10, URZ ;  /* 0x0000001007437890 */ /* 0x000fe4000fffe0ff */
[----:B------:R0:W-:Y:S01]  /*5ea0*/  UTCHMMA tmem[UR60], gdesc[UR26], tmem[UR7], tmem[UR32], idesc[UR33], UPT ;  /* 0x00ff201a3c0079ea */ /* 0x0001e2000b800007 */
[----:B------:R-:W-:Y:S01]  /*5eb0*/  UIADD3 UR66, UPT, UPT, UR7, 0x178, URZ ;  /* 0x0000017807427890 */ /* 0x000fe2000fffe0ff */
[----:B------:R-:W-:Y:S01]  /*5ec0*/  UMOV UR34, 0x0 ;  /* 0x0000000000227882 */ /* 0x000fe20000000000 */
[----:B------:R-:W-:Y:S01]  /*5ed0*/  UMOV UR35, 0x8040010 ;  /* 0x0804001000237882 */ /* 0x000fe20000000000 */
[----:B------:R-:W-:-:S02]  /*5ee0*/  UIADD3 UR65, UPT, UPT, UR7, 0x10, URZ ;  /* 0x0000001007417890 */ /* 0x000fc4000fffe0ff */
[----:B------:R-:W-:Y:S01]  /*5ef0*/  UTCHMMA tmem[UR17], gdesc[UR24], tmem[UR7], tmem[UR34], idesc[UR35], UPT ;  /* 0x00ff2218110079ea */ /* 0x000fe2000b800007 */
        /* <DEDUP_REMOVED lines=9> */
[----:B------:R2:W-:Y:S01]  /*5f90*/  UTCHMMA tmem[UR74], gdesc[UR30], tmem[UR7], tmem[UR38], idesc[UR39], UPT ;  /* 0x00ff261e4a0079ea */ /* 0x0005e2000b800007 */
[----:B------:R-:W-:Y:S01]  /*5fa0*/  UIADD3 UR77, UPT, UPT, UR7, 0x190, URZ ;  /* 0x00000190074d7890 */ /* 0x000fe2000fffe0ff */
[----:B------:R-:W-:Y:S01]  /*5fb0*/  UMOV UR40, 0x0 ;  /* 0x0000000000287882 */ /* 0x000fe20000000000 */
[----:B------:R-:W-:Y:S01]  /*5fc0*/  UMOV UR41, 0x8040010 ;  /* 0x0804001000297882 */ /* 0x000fe20000000000 */
[----:B0-----:R-:W-:Y:S01]  /*5fd0*/  UIADD3 UR32, UPT, UPT, UR7, 0x10, URZ ;  /* 0x0000001007207890 */ /* 0x001fe2000fffe0ff */
[----:B------:R2:W-:Y:S01]  /*5fe0*/  UTCHMMA tmem[UR72], gdesc[UR46], tmem[UR73], tmem[UR40], idesc[UR41], UPT ;  /* 0x00ff282e480079ea */ /* 0x0005e2000b800049 */
[----:B------:R-:W-:Y:S01]  /*5ff0*/  UIADD3 UR22, UPT, UPT, UR7, 0x198, URZ ;  /* 0x0000019807167890 */ /* 0x000fe2000fffe0ff */
[----:B------:R-:W-:Y:S01]  /*6000*/  UMOV UR42, 0x0 ;  /* 0x00000000002a7882 */ /* 0x000fe20000000000 */
[----:B------:R-:W-:Y:S01]  /*6010*/  UMOV UR43, 0x8040010 ;  /* 0x08040010002b7882 */ /* 0x000fe20000000000 */
[----:B------:R-:W-:Y:S01]  /*6020*/  UMOV UR44, 0x0 ;  /* 0x00000000002c7882 */ /* 0x000fe20000000000 */
[----:B------:R-:W-:Y:S01]  /*6030*/  UMOV UR45, 0x8040010 ;  /* 0x08040010002d7882 */ /* 0x000fe20000000000 */
[----:B------:R-:W-:Y:S01]  /*6040*/  UMOV UR48, 0x0 ;  /* 0x0000000000307882 */ /* 0x000fe20000000000 */
[----:B------:R-:W-:Y:S01]  /*6050*/  UMOV UR49, 0x8040010 ;  /* 0x0804001000317882 */ /* 0x000fe20000000000 */
[----:B------:R2:W-:Y:S01]  /*6060*/  UTCHMMA tmem[UR70], gdesc[UR50], tmem[UR71], tmem[UR42], idesc[UR43], UPT ;  /* 0x00ff2a32460079ea */ /* 0x0005e2000b800047 */
[----:B------:R-:W-:Y:S01]  /*6070*/  UMOV UR52, 0x0 ;  /* 0x0000000000347882 */ /* 0x000fe20000000000 */
[----:B------:R-:W-:Y:S01]  /*6080*/  UMOV UR53, 0x8040010 ;  /* 0x0804001000357882 */ /* 0x000fe20000000000 */
[----:B------:R2:W-:Y:S01]  /*6090*/  UTCHMMA tmem[UR68], gdesc[UR56], tmem[UR69], tmem[UR44], idesc[UR45], UPT ;  /* 0x00ff2c38440079ea */ /* 0x0005e2000b800045 */
[----:B------:R-:W-:Y:S01]  /*60a0*/  UMOV UR54, 0x0 ;  /* 0x0000000000367882 */ /* 0x000fe20000000000 */
[----:B------:R-:W-:Y:S01]  /*60b0*/  UMOV UR55, 0x8040010 ;  /* 0x0804001000377882 */ /* 0x000fe20000000000 */
[----:B------:R2:W-:Y:S01]  /*60c0*/  UTCHMMA tmem[UR66], gdesc[UR58], tmem[UR67], tmem[UR48], idesc[UR49], UPT ;  /* 0x00ff303a420079ea */ /* 0x0005e2000b800043 */
[----:B------:R-:W-:Y:S01]  /*60d0*/  UMOV UR10, UR16 ;  /* 0x00000010000a7c82 */ /* 0x000fe20008000000 */
[----:B------:R-:W-:Y:S01]  /*60e0*/  UMOV UR11, URZ ;  /* 0x000000ff000b7c82 */ /* 0x000fe20008000000 */
[----:B-1----:R-:W-:Y:S01]  /*60f0*/  UMOV UR36, UR8 ;  /* 0x0000000800247c82 */ /* 0x002fe20008000000 */
[----:B------:R-:W-:Y:S01]  /*6100*/  UMOV UR37, UR9 ;  /* 0x0000000900257c82 */ /* 0x000fe20008000000 */
[----:B------:R2:W-:Y:S01]  /*6110*/  UTCHMMA tmem[UR64], gdesc[UR26], tmem[UR65], tmem[UR52], idesc[UR53], UPT ;  /* 0x00ff341a400079ea */ /* 0x0005e2000b800041 */
[----:B------:R2:W-:Y:S01]  /*6120*/  UTCHMMA tmem[UR62], gdesc[UR24], tmem[UR63], tmem[UR54], idesc[UR55], UPT ;  /* 0x00ff36183e0079ea */ /* 0x0005e2000b80003f */
[----:B------:R-:W-:Y:S01]  /*6130*/  UMOV UR76, UR10 ;  /* 0x0000000a004c7c82 */ /* 0x000fe20008000000 */
[----:B------:R2:W-:Y:S01]  /*6140*/  UTCHMMA tmem[UR77], gdesc[UR36], tmem[UR61], tmem[UR28], idesc[UR29], UPT ;  /* 0x00ff1c244d0079ea */ /* 0x0005e2000b80003d */
[----:B------:R2:W-:Y:S01]  /*6150*/  UTCHMMA tmem[UR22], gdesc[UR30], tmem[UR32], tmem[UR34], idesc[UR35], UPT ;  /* 0x00ff221e160079ea */ /* 0x0005e2000b800020 */
[----:B------:R2:W-:Y:S01]  /*6160*/  UTCBAR [UR76], URZ ;  /* 0x000000ff4c0073e9 */ /* 0x0005e200080000ff */
[----:B------:R-:W-:-:S02]  /*6170*/  R2UR.FILL UR11, R4 ;  /* 0x00000000040b72ca */ /* 0x000fc400004e0000 */
[----:B------:R-:W-:Y:S02]  /*6180*/  R2UR.FILL UR10, R5 ;  /* 0x00000000050a72ca */ /* 0x000fe400004e0000 */
[----:B------:R-:W-:Y:S02]  /*6190*/  R2UR.FILL UR9, R6 ;  /* 0x00000000060972ca */ /* 0x000fe400004e0000 */
[----:B------:R-:W-:-:S15]  /*61a0*/  R2UR.FILL UR8, R7 ;  /* 0x00000000070872ca */ /* 0x000fde00004e0000 */
.L_x_11:
[----:B0-----:R-:W-:Y:S01]  /*61b0*/  FSEL R4, R81, 1, P0 ;  /* 0x3f80000051047808 */ /* 0x001fe20000000000 */
[----:B------:R-:W-:Y:S01]  /*61c0*/  UMOV UR17, URZ ;  /* 0x000000ff00117c82 */ /* 0x000fe20008000000 */
[----:B------:R-:W-:-:S03]  /*61d0*/  FSEL R90, R90, -INF , P0 ;  /* 0xff8000005a5a7808 */ /* 0x000fc60000000000 */
[----:B------:R0:W-:Y:S01]  /*61e0*/  STL [R1+0x20], R4 ;  /* 0x0000200401007387 */ /* 0x0001e20000100800 */
[----:B------:R-:W-:Y:S05]  /*61f0*/  BRA.U !UP2, `(.L_x_12) ;  /* 0x000000690abc7547 */ /* 0x000fea000b800000 */
[----:B------:R-:W-:Y:S01]  /*6200*/  UIADD3 UR17, UPT, UPT, UR5, 0x4000, URZ ;  /* 0x0000400005117890 */ /* 0x000fe2000fffe0ff */
[----:B------:R-:W-:Y:S01]  /*6210*/  IMAD.MOV.U32 R135, RZ, RZ, R90 ;  /* 0x000000ffff877224 */ /* 0x000fe200078e005a */
[----:B------:R-:W-:Y:S01]  /*6220*/  USHF.R.U32.HI UR18, URZ, 0x4, UR5 ;  /* 0x00000004ff127899 */ /* 0x000fe20008011605 */
[----:B------:R-:W-:Y:S01]  /*6230*/  MOV R134, 0xffffff80 ;  /* 0xffffff8000867802 */ /* 0x000fe20000000f00 */
[----:B--2---:R-:W-:Y:S01]  /*6240*/  USHF.R.U32.HI UR24, URZ, 0x4, UR17 ;  /* 0x00000004ff187899 */ /* 0x004fe20008011611 */
[----:B------:R-:W-:Y:S01]  /*6250*/  IMAD.MOV.U32 R133, RZ, RZ, -0x1 ;  /* 0xffffffffff857424 */ /* 0x000fe200078e00ff */
[----:B------:R-:W-:Y:S02]  /*6260*/  USGXT.U32 UR18, UR18, 0xe ;  /* 0x0000000e1212789a */ /* 0x000fe40008000000 */
[----:B------:R-:W-:Y:S01]  /*6270*/  USGXT.U32 UR24, UR24, 0xe ;  /* 0x0000000e1818789a */ /* 0x000fe20008000000 */
[----:B------:R-:W-:Y:S01]  /*6280*/  UMOV UR17, URZ ;  /* 0x000000ff00117c82 */ /* 0x000fe20008000000 */
[----:B------:R-:W-:-:S02]  /*6290*/  USHF.L.U32 UR23, UR23, 0x7, URZ ;  /* 0x0000000717177899 */ /* 0x000fc400080006ff */
[----:B------:R-:W-:Y:S02]  /*62a0*/  UIADD3 UR42, UP3, UPT, UR24, 0x2, URZ ;  /* 0x00000002182a7890 */ /* 0x000fe4000ff7e0ff */
[----:B------:R-:W-:Y:S02]  /*62b0*/  USHF.L.U32 UR19, UR19, 0x7, URZ ;  /* 0x0000000713137899 */ /* 0x000fe400080006ff */
[----:B------:R-:W-:Y:S02]  /*62c0*/  UIADD3.X UR43, UPT, UPT, UR17, 0x40004040, URZ, UP3, !UPT ;  /* 0x40004040112b7890 */ /* 0x000fe40009ffe4ff */
[----:B------:R-:W-:Y:S02]  /*62d0*/  UIADD3 UR40, UP3, UPT, UR18, 0x800100, URZ ;  /* 0x0080010012287890 */ /* 0x000fe4000ff7e0ff */
[----:B------:R-:W-:Y:S01]  /*62e0*/  USHF.R.U32.HI UR38, URZ, 0x4, UR14 ;  /* 0x00000004ff267899 */ /* 0x000fe2000801160e */
[----:B------:R-:W-:Y:S01]  /*62f0*/  UMOV UR22, URZ ;  /* 0x000000ff00167c82 */ /* 0x000fe20008000000 */
[----:B------:R-:W-:-:S02]  /*6300*/  UISETP.NE.U32.AND UP2, UPT, UR6, URZ, UPT ;  /* 0x000000ff0600728c */ /* 0x000fc4000bf45070 */
[----:B------:R-:W-:Y:S01]  /*6310*/  UIADD3.X UR41, UPT, UPT, UR22, 0x40004040, URZ, UP3, !UPT ;  /* 0x4000404016297890 */ /* 0x000fe20009ffe4ff */
[----:B------:R-:W-:Y:S01]  /*6320*/  UMOV UR6, 0x1 ;  /* 0x0000000100067882 */ /* 0x000fe20000000000 */
[----:B------:R-:W1:Y:S01]  /*6330*/  LDCU UR14, c[0x0][0x3a8] ;  /* 0x00007500ff0e77ac */ /* 0x000e620008000800 */
[----:B------:R-:W-:Y:S02]  /*6340*/  USGXT.U32 UR38, UR38, 0xe ;  /* 0x0000000e2626789a */ /* 0x000fe40008000000 */
[----:B------:R-:W-:Y:S02]  /*6350*/  ULOP3.LUT UR18, UR18, 0x800000, URZ, 0xfc, !UPT ;  /* 0x0080000012127892 */ /* 0x000fe4000f8efcff */
[----:B------:R-:W-:Y:S02]  /*6360*/  UIADD3.64 UR36, UPT, UPT, UR42, 0x2, URZ ;  /* 0x000000022a247897 */ /* 0x000fe4000fffe0ff */
[----:B------:R-:W-:Y:S02]  /*6370*/  UIADD3.64 UR34, UPT, UPT, UR42, 0x4, URZ ;  /* 0x000000042a227897 */ /* 0x000fe4000fffe0ff */
[----:B------:R-:W-:-:S02]  /*6380*/  UIADD3.64 UR32, UPT, UPT, UR42, 0x7e, URZ ;  /* 0x0000007e2a207897 */ /* 0x000fc4000fffe0ff */
[----:B------:R-:W-:Y:S02]  /*6390*/  UIADD3.64 UR30, UPT, UPT, UR42, 0x80, URZ ;  /* 0x000000802a1e7897 */ /* 0x000fe4000fffe0ff */
[----:B------:R-:W-:Y:S02]  /*63a0*/  UIADD3.64 UR28, UPT, UPT, UR42, 0x82, URZ ;  /* 0x000000822a1c7897 */ /* 0x000fe4000fffe0ff */
[----:B------:R-:W-:Y:S01]  /*63b0*/  UIADD3.64 UR26, UPT, UPT, UR42, 0x84, URZ ;  /* 0x000000842a1a7897 */ /* 0x000fe2000fffe0ff */
[----:B------:R-:W-:Y:S01]  /*63c0*/  UMOV UR44, URZ ;  /* 0x000000ff002c7c82 */ /* 0x000fe20008000000 */
[----:B------:R-:W-:Y:S01]  /*63d0*/  UMOV UR22, UR19 ;  /* 0x0000001300167c82 */ /* 0x000fe20008000000 */
[----:B------:R-:W-:Y:S01]  /*63e0*/  UMOV UR60, UR23 ;  /* 0x00000017003c7c82 */ /* 0x000fe20008000000 */
[----:B------:R-:W-:Y:S01]  /*63f0*/  UMOV UR39, 0xc0004010 ;  /* 0xc000401000277882 */ /* 0x000fe20000000000 */
[----:B-1----:R-:W-:-:S07]  /*6400*/  UMOV UR25, 0x40004040 ;  /* 0x4000404000197882 */ /* 0x002fce0000000000 */
.L_x_17:
[----:B------:R-:W2:Y:S04]  /*6410*/  LDL.64 R6, [R1+0xb0] ;  /* 0x0000b00001067983 */ /* 0x000ea80000100a00 */
[----:B------:R-:W3:Y:S04]  /*6420*/  LDL.64 R28, [R1+0xa0] ;  /* 0x0000a000011c7983 */ /* 0x000ee80000100a00 */
[----:B------:R-:W4:Y:S04]  /*6430*/  LDL.64 R30, [R1+0xa8] ;  /* 0x0000a800011e7983 */ /* 0x000f280000100a00 */
[----:B------:R-:W5:Y:S04]  /*6440*/  LDL.64 R16, [R1+0x88] ;  /* 0x0000880001107983 */ /* 0x000f680000100a00 */
[----:B------:R-:W5:Y:S04]  /*6450*/  LDL.64 R26, [R1+0x98] ;  /* 0x00009800011a7983 */ /* 0x000f680000100a00 */
[----:B------:R-:W5:Y:S04]  /*6460*/  LDL.64 R24, [R1+0x90] ;  /* 0x0000900001187983 */ /* 0x000f680000100a00 */
[----:B------:R-:W5:Y:S04]  /*6470*/  LDL.64 R22, [R1+0x80] ;  /* 0x0000800001167983 */ /* 0x000f680000100a00 */
[----:B------:R-:W5:Y:S01]  /*6480*/  LDL.64 R20, [R1+0x78] ;  /* 0x0000780001147983 */ /* 0x000f620000100a00 */
[----:B01----:R-:W-:-:S02]  /*6490*/  IMAD.U32 R4, RZ, RZ, UR22 ;  /* 0x00000016ff047e24 */ /* 0x003fc4000f8e00ff */
[----:B------:R-:W-:Y:S02]  /*64a0*/  IMAD.U32 R8, RZ, RZ, UR22 ;  /* 0x00000016ff087e24 */ /* 0x000fe4000f8e00ff */
[----:B------:R-:W-:Y:S01]  /*64b0*/  IMAD.U32 R14, RZ, RZ, UR22 ;  /* 0x00000016ff0e7e24 */ /* 0x000fe2000f8e00ff */
[----:B------:R-:W-:Y:S01]  /*64c0*/  MOV R12, UR22 ;  /* 0x00000016000c7c02 */ /* 0x000fe20008000f00 */
[----:B------:R-:W-:Y:S02]  /*64d0*/  IMAD.U32 R10, RZ, RZ, UR22 ;  /* 0x00000016ff0a7e24 */ /* 0x000fe4000f8e00ff */
[----:B--2---:R-:W-:Y:S01]  /*64e0*/  IMAD.WIDE R4, R4, 0x2, R6 ;  /* 0x0000000204047825 */ /* 0x004fe200078e0206 */
[----:B------:R-:W-:-:S03]  /*64f0*/  MOV R6, UR22 ;  /* 0x0000001600067c02 */ /* 0x000fc60008000f00 */
[----:B---3--:R-:W-:Y:S01]  /*6500*/  IMAD.WIDE R8, R8, 0x2, R28 ;  /* 0x0000000208087825 */ /* 0x008fe200078e021c */
[----:B------:R0:W2:Y:S03]  /*6510*/  LDG.E.U16 R18, desc[UR20][R4.64] ;  /* 0x0000001404127981 */ /* 0x0000a6000c1e1500 */
[----:B----4-:R-:W-:Y:S02]  /*6520*/  IMAD.WIDE R6, R6, 0x2, R30 ;  /* 0x0000000206067825 */ /* 0x010fe400078e021e */
[----:B------:R1:W3:Y:S04]  /*6530*/  LDG.E.U16 R8, desc[UR20][R8.64] ;  /* 0x0000001408087981 */ /* 0x0002e8000c1e1500 */
[----:B------:R4:W2:Y:S01]  /*6540*/  LDG.E.U16 R6, desc[UR20][R6.64] ;  /* 0x0000001406067981 */ /* 0x0008a2000c1e1500 */
[----:B-----5:R-:W-:Y:S01]  /*6550*/  IMAD.WIDE R14, R14, 0x2, R16 ;  /* 0x000000020e0e7825 */ /* 0x020fe200078e0210 */
[----:B------:R-:W-:-:S03]  /*6560*/  MOV R16, UR22 ;  /* 0x0000001600107c02 */ /* 0x000fc60008000f00 */
[----:B0-----:R-:W-:Y:S02]  /*6570*/  IMAD.U32 R4, RZ, RZ, UR22 ;  /* 0x00000016ff047e24 */ /* 0x001fe4000f8e00ff */
[----:B------:R-:W-:Y:S01]  /*6580*/  IMAD.WIDE R10, R10, 0x2, R26 ;  /* 0x000000020a0a7825 */ /* 0x000fe200078e021a */
[----:B------:R-:W5:Y:S03]  /*6590*/  LDG.E.U16 R14, desc[UR20][R14.64] ;  /* 0x000000140e0e7981 */ /* 0x000f66000c1e1500 */
[----:B------:R-:W-:Y:S02]  /*65a0*/  IMAD.WIDE R12, R12, 0x2, R24 ;  /* 0x000000020c0c7825 */ /* 0x000fe400078e0218 */
[----:B------:R-:W5:Y:S02]  /*65b0*/  LDG.E.U16 R10, desc[UR20][R10.64] ;  /* 0x000000140a0a7981 */ /* 0x000f64000c1e1500 */
[----:B------:R-:W-:-:S02]  /*65c0*/  IMAD.WIDE R4, R4, 0x2, R22 ;  /* 0x0000000204047825 */ /* 0x000fc400078e0216 */
[----:B------:R-:W5:Y:S02]  /*65d0*/  LDG.E.U16 R12, desc[UR20][R12.64] ;  /* 0x000000140c0c7981 */ /* 0x000f64000c1e1500 */
[----:B------:R-:W-:Y:S02]  /*65e0*/  IMAD.WIDE R16, R16, 0x2, R20 ;  /* 0x0000000210107825 */ /* 0x000fe400078e0214 */
[----:B------:R0:W5:Y:S04]  /*65f0*/  LDG.E.U16 R4, desc[UR20][R4.64] ;  /* 0x0000001404047981 */ /* 0x000168000c1e1500 */
[----:B------:R-:W5:Y:S01]  /*6600*/  LDG.E.U16 R16, desc[UR20][R16.64] ;  /* 0x0000001410107981 */ /* 0x000f62000c1e1500 */
[C---:B-1----:R-:W-:Y:S02]  /*6610*/  IADD3 R9, P5, PT, R134.reuse, 0x101, RZ ;  /* 0x0000010186097810 */ /* 0x042fe40007fbe0ff */
[----:B----4-:R-:W-:-:S02]  /*6620*/  IADD3 R7, P4, PT, R134, 0x140, RZ ;  /* 0x0000014086077810 */ /* 0x010fc40007f9e0ff */
[C---:B------:R-:W-:Y:S02]  /*6630*/  IADD3 R138, P2, PT, R134.reuse, 0x102, RZ ;  /* 0x00000102868a7810 */ /* 0x040fe40007f5e0ff */
[C---:B0-----:R-:W-:Y:S02]  /*6640*/  IADD3 R5, P1, PT, R134.reuse, 0x100, RZ ;  /* 0x0000010086057810 */ /* 0x041fe40007f3e0ff */
[C---:B------:R-:W-:Y:S02]  /*6650*/  IADD3 R137, P0, PT, R134.reuse, 0x103, RZ ;  /* 0x0000010386897810 */ /* 0x040fe40007f1e0ff */
[----:B------:R-:W-:Y:S01]  /*6660*/  ISETP.GT.U32.AND P3, PT, R7, R2, PT ;  /* 0x000000020700720c */ /* 0x000fe20003f64070 */
[----:B------:R-:W-:Y:S01]  /*6670*/  IMAD.X R7, RZ, RZ, R133, P1 ;  /* 0x000000ffff077224 */ /* 0x000fe200008e0685 */
[----:B------:R-:W-:Y:S02]  /*6680*/  IADD3 R136, P1, PT, R134, 0x104, RZ ;  /* 0x0000010486887810 */ /* 0x000fe40007f3e0ff */
[----:B------:R-:W-:Y:S01]  /*6690*/  LOP3.LUT P6, RZ, R0, 0xff, RZ, 0xc0, !PT ;  /* 0x000000ff00ff7812 */ /* 0x000fe200078cc0ff */
[----:B------:R-:W-:-:S02]  /*66a0*/  UMOV UR46, 0x1 ;  /* 0x00000001002e7882 */ /* 0x000fc40000000000 */
[----:B------:R-:W-:-:S04]  /*66b0*/  @!UP1 UIADD3 UR46, UPT, UPT, -UR46, 0x100000, URZ ;  /* 0x001000002e2e9890 */ /* 0x000fc8000fffe1ff */
[----:B------:R-:W-:Y:S02]  /*66c0*/  @!UP1 USHF.L.U32 UR47, UR46, 0xb, URZ ;  /* 0x0000000b2e2f9899 */ /* 0x000fe400080006ff */
[----:B------:R-:W-:-:S04]  /*66d0*/  @!UP1 USHF.L.U32 UR46, UR46, 0x1, URZ ;  /* 0x000000012e2e9899 */ /* 0x000fc800080006ff */
[----:B------:R-:W-:Y:S01]  /*66e0*/  VOTEU.ALL UP3, P6 ;  /* 0x0000000000ff7886 */ /* 0x000fe20003060000 */
[----:B---3--:R0:W-:Y:S04]  /*66f0*/  STS.U16 [R3+UR5+0x3400], R8 ;  /* 0x0034000803007988 */ /* 0x0081e80008000405 */
[----:B--2---:R1:W-:Y:S01]  /*6700*/  STS.U16 [R3+UR5+0x3200], R6 ;  /* 0x0032000603007988 */ /* 0x0043e20008000405 */
[----:B0-----:R-:W-:Y:S01]  /*6710*/  IMAD.X R8, RZ, RZ, R133, P5 ;  /* 0x000000ffff087224 */ /* 0x001fe200028e0685 */
[----:B-1----:R-:W-:-:S04]  /*6720*/  IADD3.X R6, PT, PT, RZ, R133, RZ, P2, !PT ;  /* 0x00000085ff067210 */ /* 0x002fc800017fe4ff */
[----:B------:R0:W-:Y:S01]  /*6730*/  STL [R1], R8 ;  /* 0x0000000801007387 */ /* 0x0001e20000100800 */
[----:B------:R-:W-:-:S03]  /*6740*/  IADD3 R139, P5, PT, R134, 0x105, RZ ;  /* 0x00000105868b7810 */ /* 0x000fc60007fbe0ff */
[----:B------:R1:W-:Y:S01]  /*6750*/  STL [R1+0x4], R6 ;  /* 0x0000040601007387 */ /* 0x0003e20000100800 */
[C---:B------:R-:W-:Y:S01]  /*6760*/  IADD3 R140, P2, PT, R134.reuse, 0x106, RZ ;  /* 0x00000106868c7810 */ /* 0x040fe20007f5e0ff */
[--C-:B0-----:R-:W-:Y:S01]  /*6770*/  IMAD.X R8, RZ, RZ, R133.reuse, P0 ;  /* 0x000000ffff087224 */ /* 0x101fe200000e0685 */
[----:B------:R-:W-:Y:S01]  /*6780*/  IADD3 R141, P0, PT, R134, 0x107, RZ ;  /* 0x00000107868d7810 */ /* 0x000fe20007f1e0ff */
[----:B-1----:R-:W-:-:S03]  /*6790*/  IMAD.X R6, RZ, RZ, R133, P1 ;  /* 0x000000ffff067224 */ /* 0x002fc600008e0685 */
[----:B------:R0:W-:Y:S01]  /*67a0*/  STL [R1+0x8], R8 ;  /* 0x0000080801007387 */ /* 0x0001e20000100800 */
[----:B------:R-:W-:-:S03]  /*67b0*/  IADD3 R142, P1, PT, R134, 0x108, RZ ;  /* 0x00000108868e7810 */ /* 0x000fc60007f3e0ff */
[----:B------:R1:W-:Y:S01]  /*67c0*/  STL [R1+0xc], R6 ;  /* 0x00000c0601007387 */ /* 0x0003e20000100800 */
[-C--:B0-----:R-:W-:Y:S02]  /*67d0*/  IADD3.X R8, PT, PT, RZ, R133.reuse, RZ, P5, !PT ;  /* 0x00000085ff087210 */ /* 0x081fe40002ffe4ff */
[C---:B------:R-:W-:Y:S01]  /*67e0*/  IADD3 R143, P5, PT, R134.reuse, 0x109, RZ ;  /* 0x00000109868f7810 */ /* 0x040fe20007fbe0ff */
[--C-:B-1----:R-:W-:Y:S02]  /*67f0*/  IMAD.X R6, RZ, RZ, R133.reuse, P2 ;  /* 0x000000ffff067224 */ /* 0x102fe400010e0685 */
[----:B------:R0:W-:Y:S01]  /*6800*/  STL [R1+0x10], R8 ;  /* 0x0000100801007387 */ /* 0x0001e20000100800 */
[C---:B------:R-:W-:Y:S01]  /*6810*/  IADD3 R144, P2, PT, R134.reuse, 0x10a, RZ ;  /* 0x0000010a86907810 */ /* 0x040fe20007f5e0ff */
[--C-:B------:R-:W-:Y:S02]  /*6820*/  IMAD.X R147, RZ, RZ, R133.reuse, P5 ;  /* 0x000000ffff937224 */ /* 0x100fe400028e0685 */
[----:B------:R1:W-:Y:S01]  /*6830*/  STL [R1+0x14], R6 ;  /* 0x0000140601007387 */ /* 0x0003e20000100800 */
[C---:B------:R-:W-:Y:S01]  /*6840*/  IADD3 R148, P5, PT, R134.reuse, 0x10d, RZ ;  /* 0x0000010d86947810 */ /* 0x040fe20007fbe0ff */
[--C-:B0-----:R-:W-:Y:S01]  /*6850*/  IMAD.X R8, RZ, RZ, R133.reuse, P0 ;  /* 0x000000ffff087224 */ /* 0x101fe200000e0685 */
[----:B------:R-:W-:Y:S01]  /*6860*/  IADD3 R145, P0, PT, R134, 0x10b, RZ ;  /* 0x0000010b86917810 */ /* 0x000fe20007f1e0ff */
[----:B------:R-:W-:Y:S01]  /*6870*/  IMAD.X R149, RZ, RZ, R133, P2 ;  /* 0x000000ffff957224 */ /* 0x000fe200010e0685 */
[----:B-1----:R-:W-:-:S02]  /*6880*/  IADD3.X R6, PT, PT, RZ, R133, RZ, P1, !PT ;  /* 0x00000085ff067210 */ /* 0x002fc40000ffe4ff */
[C---:B------:R-:W-:Y:S02]  /*6890*/  IADD3 R146, P1, PT, R134.reuse, 0x10c, RZ ;  /* 0x0000010c86927810 */ /* 0x040fe40007f3e0ff */
[-C--:B------:R-:W-:Y:S02]  /*68a0*/  IADD3.X R151, PT, PT, RZ, R133.reuse, RZ, P0, !PT ;  /* 0x00000085ff977210 */ /* 0x080fe400007fe4ff */
[C---:B------:R-:W-:Y:S02]  /*68b0*/  IADD3 R150, P2, PT, R134.reuse, 0x10e, RZ ;  /* 0x0000010e86967810 */ /* 0x040fe40007f5e0ff */
[C---:B------:R-:W-:Y:S01]  /*68c0*/  IADD3 R152, P0, PT, R134.reuse, 0x10f, RZ ;  /* 0x0000010f86987810 */ /* 0x040fe20007f1e0ff */
[--C-:B------:R-:W-:Y:S01]  /*68d0*/  IMAD.X R153, RZ, RZ, R133.reuse, P1 ;  /* 0x000000ffff997224 */ /* 0x100fe200008e0685 */
[----:B------:R-:W-:Y:S01]  /*68e0*/  IADD3.X R157, PT, PT, RZ, R133, RZ, P2, !PT ;  /* 0x00000085ff9d7210 */ /* 0x000fe200017fe4ff */
[--C-:B------:R-:W-:Y:S01]  /*68f0*/  IMAD.X R155, RZ, RZ, R133.reuse, P5 ;  /* 0x000000ffff9b7224 */ /* 0x100fe200028e0685 */
[C---:B------:R-:W-:Y:S01]  /*6900*/  IADD3 R154, P1, PT, R134.reuse, 0x110, RZ ;  /* 0x00000110869a7810 */ /* 0x040fe20007f3e0ff */
[----:B------:R-:W-:Y:S01]  /*6910*/  IMAD.X R159, RZ, RZ, R133, P0 ;  /* 0x000000ffff9f7224 */ /* 0x000fe200000e0685 */
[----:B------:R-:W-:-:S02]  /*6920*/  IADD3 R156, P5, PT, R134, 0x111, RZ ;  /* 0x00000111869c7810 */ /* 0x000fc40007fbe0ff */
[C---:B------:R-:W-:Y:S02]  /*6930*/  IADD3 R158, P2, PT, R134.reuse, 0x112, RZ ;  /* 0x00000112869e7810 */ /* 0x040fe40007f5e0ff */
[C---:B------:R-:W-:Y:S01]  /*6940*/  IADD3 R160, P0, PT, R134.reuse, 0x113, RZ ;  /* 0x0000011386a07810 */ /* 0x040fe20007f1e0ff */
[--C-:B------:R-:W-:Y:S01]  /*6950*/  IMAD.X R161, RZ, RZ, R133.reuse, P1 ;  /* 0x000000ffffa17224 */ /* 0x100fe200008e0685 */
[----:B------:R-:W-:Y:S01]  /*6960*/  IADD3.X R163, PT, PT, RZ, R133, RZ, P5, !PT ;  /* 0x00000085ffa37210 */ /* 0x000fe20002ffe4ff */
[--C-:B------:R-:W-:Y:S01]  /*6970*/  IMAD.X R165, RZ, RZ, R133.reuse, P2 ;  /* 0x000000ffffa57224 */ /* 0x100fe200010e0685 */
[C---:B------:R-:W-:Y:S01]  /*6980*/  IADD3 R164, P5, PT, R134.reuse, 0x115, RZ ;  /* 0x0000011586a47810 */ /* 0x040fe20007fbe0ff */
[----:B------:R-:W-:Y:S01]  /*6990*/  IMAD.X R167, RZ, RZ, R133, P0 ;  /* 0x000000ffffa77224 */ /* 0x000fe200000e0685 */
[C---:B------:R-:W-:Y:S02]  /*69a0*/  IADD3 R162, P1, PT, R134.reuse, 0x114, RZ ;  /* 0x0000011486a27810 */ /* 0x040fe40007f3e0ff */
[----:B------:R-:W-:-:S02]  /*69b0*/  IADD3 R166, P2, PT, R134, 0x116, RZ ;  /* 0x0000011686a67810 */ /* 0x000fc40007f5e0ff */
[C---:B------:R-:W-:Y:S01]  /*69c0*/  IADD3 R168, P0, PT, R134.reuse, 0x117, RZ ;  /* 0x0000011786a87810 */ /* 0x040fe20007f1e0ff */
[--C-:B------:R-:W-:Y:S01]  /*69d0*/  IMAD.X R171, RZ, RZ, R133.reuse, P5 ;  /* 0x000000ffffab7224 */ /* 0x100fe200028e0685 */
[-C--:B------:R-:W-:Y:S01]  /*69e0*/  IADD3.X R169, PT, PT, RZ, R133.reuse, RZ, P1, !PT ;  /* 0x00000085ffa97210 */ /* 0x080fe20000ffe4ff */
[----:B------:R-:W-:Y:S01]  /*69f0*/  IMAD.X R173, RZ, RZ, R133, P2 ;  /* 0x000000ffffad7224 */ /* 0x000fe200010e0685 */
[C---:B------:R-:W-:Y:S02]  /*6a00*/  IADD3 R170, P1, PT, R134.reuse, 0x118, RZ ;  /* 0x0000011886aa7810 */ /* 0x040fe40007f3e0ff */
[C---:B------:R-:W-:Y:S02]  /*6a10*/  IADD3 R172, P5, PT, R134.reuse, 0x119, RZ ;  /* 0x0000011986ac7810 */ /* 0x040fe40007fbe0ff */
[----:B------:R-:W-:Y:S02]  /*6a20*/  IADD3.X R175, PT, PT, RZ, R133, RZ, P0, !PT ;  /* 0x00000085ffaf7210 */ /* 0x000fe400007fe4ff */
[----:B------:R-:W-:-:S02]  /*6a30*/  IADD3 R174, P2, PT, R134, 0x11a, RZ ;  /* 0x0000011a86ae7810 */ /* 0x000fc40007f5e0ff */
[C---:B------:R-:W-:Y:S01]  /*6a40*/  IADD3 R176, P0, PT, R134.reuse, 0x11b, RZ ;  /* 0x0000011b86b07810 */ /* 0x040fe20007f1e0ff */
[--C-:B------:R-:W-:Y:S01]  /*6a50*/  IMAD.X R177, RZ, RZ, R133.reuse, P1 ;  /* 0x000000ffffb17224 */ /* 0x100fe200008e0685 */
[-C--:B------:R-:W-:Y:S01]  /*6a60*/  IADD3.X R181, PT, PT, RZ, R133.reuse, RZ, P2, !PT ;  /* 0x00000085ffb57210 */ /* 0x080fe200017fe4ff */
[--C-:B------:R-:W-:Y:S01]  /*6a70*/  IMAD.X R179, RZ, RZ, R133.reuse, P5 ;  /* 0x000000ffffb37224 */ /* 0x100fe200028e0685 */
[C---:B------:R-:W-:Y:S01]  /*6a80*/  IADD3 R178, P1, PT, R134.reuse, 0x11c, RZ ;  /* 0x0000011c86b27810 */ /* 0x040fe20007f3e0ff */
[--C-:B------:R-:W-:Y:S01]  /*6a90*/  IMAD.X R183, RZ, RZ, R133.reuse, P0 ;  /* 0x000000ffffb77224 */ /* 0x100fe200000e0685 */
[C---:B------:R-:W-:Y:S02]  /*6aa0*/  IADD3 R180, P5, PT, R134.reuse, 0x11d, RZ ;  /* 0x0000011d86b47810 */ /* 0x040fe40007fbe0ff */
        /* <DEDUP_REMOVED lines=11> */
[-C--:B------:R-:W-:Y:S01]  /*6b60*/  IADD3.X R193, PT, PT, RZ, R133.reuse, RZ, P1, !PT ;  /* 0x00000085ffc17210 */ /* 0x080fe20000ffe4ff */
[----:B------:R0:W-:Y:S01]  /*6b70*/  STS.U16 [R3+UR5+0x3000], R18 ;  /* 0x0030001203007988 */ /* 0x0001e20008000405 */
[C---:B------:R-:W-:Y:S01]  /*6b80*/  IADD3 R194, P1, PT, R134.reuse, 0x124, RZ ;  /* 0x0000012486c27810 */ /* 0x040fe20007f3e0ff */
[----:B------:R-:W-:Y:S01]  /*6b90*/  IMAD.X R197, RZ, RZ, R133, P2 ;  /* 0x000000ffffc57224 */ /* 0x000fe200010e0685 */
[----:B------:R-:W-:Y:S01]  /*6ba0*/  IADD3 R196, P5, PT, R134, 0x125, RZ ;  /* 0x0000012586c47810 */ /* 0x000fe20007fbe0ff */
[----:B-----5:R0:W-:Y:S01]  /*6bb0*/  STS.U16 [R3+UR5+0x3600], R10 ;  /* 0x0036000a03007988 */ /* 0x0201e20008000405 */
[----:B------:R-:W-:-:S02]  /*6bc0*/  IADD3.X R199, PT, PT, RZ, R133, RZ, P0, !PT ;  /* 0x00000085ffc77210 */ /* 0x000fc400007fe4ff */
[C---:B------:R-:W-:Y:S01]  /*6bd0*/  IADD3 R198, P2, PT, R134.reuse, 0x126, RZ ;  /* 0x0000012686c67810 */ /* 0x040fe20007f5e0ff */
[----:B------:R0:W-:Y:S01]  /*6be0*/  STS.U16 [R3+UR5+0x3800], R12 ;  /* 0x0038000c03007988 */ /* 0x0001e20008000405 */
[----:B------:R-:W-:-:S03]  /*6bf0*/  IADD3 R200, P0, PT, R134, 0x127, RZ ;  /* 0x0000012786c87810 */ /* 0x000fc60007f1e0ff */
[----:B------:R0:W-:Y:S04]  /*6c00*/  STS.U16 [R3+UR5+0x3a00], R14 ;  /* 0x003a000e03007988 */ /* 0x0001e80008000405 */
[----:B------:R0:W-:Y:S04]  /*6c10*/  STS.U16 [R3+UR5+0x3c00], R4 ;  /* 0x003c000403007988 */ /* 0x0001e80008000405 */
[----:B------:R0:W-:Y:S01]  /*6c20*/  STS.U16 [R3+UR5+0x3e00], R16 ;  /* 0x003e001003007988 */ /* 0x0001e20008000405 */
[----:B------:R1:W-:Y:S06]  /*6c30*/  MEMBAR.ALL.CTA ;  /* 0x0000000000007992 */ /* 0x0003ec0000008000 */
[----:B-1----:R-:W-:Y:S04]  /*6c40*/  FENCE.VIEW.ASYNC.S ;  /* 0x00000000000073c6 */ /* 0x002fe80000000000 */
[----:B------:R-:W1:Y:S02]  /*6c50*/  FENCE.VIEW.ASYNC.S ;  /* 0x00000000000073c6 */ /* 0x000e640000000000 */
[----:B-1----:R0:W1:Y:S02]  /*6c60*/  @!UP3 SYNCS.EXCH.64 URZ, [UR5+0x5010], UR46 ;  /* 0x0050102e05ffb5b2 */ /* 0x0020640008000100 */
[----:B------:R0:W-:Y:S01]  /*6c70*/  STL [R1+0x18], R8 ;  /* 0x0000180801007387 */ /* 0x0001e20000100800 */
[----:B------:R-:W-:Y:S01]  /*6c80*/  IMAD.X R201, RZ, RZ, R133, P1 ;  /* 0x000000ffffc97224 */ /* 0x000fe200008e0685 */
[----:B------:R-:W-:-:S02]  /*6c90*/  IADD3.X R205, PT, PT, RZ, R133, RZ, P2, !PT ;  /* 0x00000085ffcd7210 */ /* 0x000fc400017fe4ff */
[----:B------:R0:W-:Y:S01]  /*6ca0*/  STL [R1+0x1c], R6 ;  /* 0x00001c0601007387 */ /* 0x0001e20000100800 */
[--C-:B------:R-:W-:Y:S01]  /*6cb0*/  IMAD.X R203, RZ, RZ, R133.reuse, P5 ;  /* 0x000000ffffcb7224 */ /* 0x100fe200028e0685 */
[----:B-1----:R-:W-:Y:S01]  /*6cc0*/  BAR.SYNC.DEFER_BLOCKING 0x0 ;  /* 0x0000000000007b1d */ /* 0x002fe20000010000 */
        /* <DEDUP_REMOVED lines=15> */
[----:B------:R-:W-:Y:S01]  /*6dc0*/  IMAD.X R221, RZ, RZ, R133, P2 ;  /* 0x000000ffffdd7224 */ /* 0x000fe200010e0685 */
[C---:B------:R-:W-:Y:S02]  /*6dd0*/  IADD3 R218, P1, PT, R134.reuse, 0x130, RZ ;  /* 0x0000013086da7810 */ /* 0x040fe40007f3e0ff */
[----:B------:R-:W-:Y:S02]  /*6de0*/  IADD3 R220, P5, PT, R134, 0x131, RZ ;  /* 0x0000013186dc7810 */ /* 0x000fe40007fbe0ff */
[----:B------:R-:W-:-:S02]  /*6df0*/  IADD3.X R223, PT, PT, RZ, R133, RZ, P0, !PT ;  /* 0x00000085ffdf7210 */ /* 0x000fc400007fe4ff */
        /* <DEDUP_REMOVED lines=8> */
[----:B------:R-:W-:Y:S01]  /*6e80*/  IADD3 R230, P2, PT, R134, 0x136, RZ ;  /* 0x0000013686e67810 */ /* 0x000fe20007f5e0ff */
[----:B0-----:R-:W-:-:S12]  /*6e90*/  BRA.U UP2, `(.L_x_13) ;  /* 0x0000000102387547 */ /* 0x001fd8000b800000 */
[----:B------:R-:W-:Y:S02]  /*6ea0*/  UIADD3 UR45, UPT, UPT, UR7, 0xa0, URZ ;  /* 0x000000a0072d7890 */ /* 0x000fe4000fffe0ff */
[----:B------:R-:W-:Y:S01]  /*6eb0*/  UIADD3 UR46, UPT, UPT, UR5, 0x5010, URZ ;  /* 0x00005010052e7890 */ /* 0x000fe2000fffe0ff */
[----:B------:R-:W-:Y:S01]  /*6ec0*/  UMOV UR48, UR18 ;  /* 0x0000001200307c82 */ /* 0x000fe20008000000 */
[----:B------:R-:W-:Y:S01]  /*6ed0*/  UMOV UR49, 0x40004040 ;  /* 0x4000404000317882 */ /* 0x000fe20000000000 */
[----:B------:R-:W-:Y:S01]  /*6ee0*/  UMOV UR50, 0x0 ;  /* 0x0000000000327882 */ /* 0x000fe20000000000 */
[----:B------:R-:W-:Y:S01]  /*6ef0*/  UMOV UR51, 0x8208010 ;  /* 0x0820801000337882 */ /* 0x000fe20000000000 */
[----:B------:R-:W-:Y:S01]  /*6f00*/  UMOV UR47, URZ ;  /* 0x000000ff002f7c82 */ /* 0x000fe20008000000 */
[----:B------:R-:W-:Y:S01]  /*6f10*/  UMOV UR52, 0x0 ;  /* 0x0000000000347882 */ /* 0x000fe20000000000 */
[----:B------:R-:W-:Y:S01]  /*6f20*/  UMOV UR53, 0x8208010 ;  /* 0x0820801000357882 */ /* 0x000fe20000000000 */
[----:B------:R0:W-:Y:S01]  /*6f30*/  UTCHMMA gdesc[UR48], gdesc[UR38], tmem[UR11], tmem[UR50], idesc[UR51], !UPT ;  /* 0x00ff3226300075ea */ /* 0x0001e2000f80000b */
[----:B------:R-:W-:Y:S01]  /*6f40*/  UMOV UR46, UR46 ;  /* 0x0000002e002e7c82 */ /* 0x000fe20008000000 */
[----:B------:R0:W-:Y:S01]  /*6f50*/  UTCHMMA gdesc[UR40], gdesc[UR38], tmem[UR45], tmem[UR52], idesc[UR53], !UPT ;  /* 0x00ff3426280075ea */ /* 0x0001e2000f80002d */
[----:B------:R0:W-:Y:S01]  /*6f60*/  UTCBAR [UR46], URZ ;  /* 0x000000ff2e0073e9 */ /* 0x0001e200080000ff */
[----:B------:R-:W-:-:S02]  /*6f70*/  NOP ;  /* 0x0000000000007918 */ /* 0x000fc40000000000 */
.L_x_13:
[----:B------:R-:W1:Y:S01]  /*6f80*/  SYNCS.PHASECHK.TRANS64.TRYWAIT P0, [UR5+0x5010], RZ ;  /* 0x005010ffff0075a7 */ /* 0x000e620008001105 */
[-C--:B------:R-:W-:Y:S01]  /*6f90*/  IADD3.X R234, PT, PT, RZ, R133.reuse, RZ, P5, !PT ;  /* 0x00000085ffea7210 */ /* 0x080fe20002ffe4ff */
[--C-:B------:R-:W-:Y:S01]  /*6fa0*/  IMAD.X R232, RZ, RZ, R133.reuse, P1 ;  /* 0x000000ffffe87224 */ /* 0x100fe200008e0685 */
[C---:B------:R-:W-:Y:S01]  /*6fb0*/  IADD3 R235, P5, PT, R134.reuse, 0x138, RZ ;  /* 0x0000013886eb7810 */ /* 0x040fe20007fbe0ff */
[--C-:B------:R-:W-:Y:S01]  /*6fc0*/  IMAD.X R236, RZ, RZ, R133.reuse, P2 ;  /* 0x000000ffffec7224 */ /* 0x100fe200010e0685 */
[C---:B------:R-:W-:Y:S01]  /*6fd0*/  IADD3 R233, P1, PT, R134.reuse, 0x137, RZ ;  /* 0x0000013786e97810 */ /* 0x040fe20007f3e0ff */
[--C-:B------:R-:W-:Y:S01]  /*6fe0*/  IMAD.X R251, RZ, RZ, R133.reuse, P4 ;  /* 0x000000fffffb7224 */ /* 0x100fe200020e0685 */
[C---:B------:R-:W-:Y:S02]  /*6ff0*/  IADD3 R237, P2, PT, R134.reuse, 0x139, RZ ;  /* 0x0000013986ed7810 */ /* 0x040fe40007f5e0ff */
[----:B------:R-:W-:Y:S01]  /*7000*/  IADD3.X R240, PT, PT, RZ, R133, RZ, P5, !PT ;  /* 0x00000085fff07210 */ /* 0x000fe20002ffe4ff */
[--C-:B------:R-:W-:Y:S01]  /*7010*/  IMAD.X R238, RZ, RZ, R133.reuse, P1 ;  /* 0x000000ffffee7224 */ /* 0x100fe200008e0685 */
[C---:B------:R-:W-:Y:S01]  /*7020*/  IADD3 R241, P5, PT, R134.reuse, 0x13b, RZ ;  /* 0x0000013b86f17810 */ /* 0x040fe20007fbe0ff */
[----:B------:R-:W-:Y:S01]  /*7030*/  IMAD.X R242, RZ, RZ, R133, P2 ;  /* 0x000000fffff27224 */ /* 0x000fe200010e0685 */
[----:B------:R-:W-:-:S02]  /*7040*/  IADD3 R239, P1, PT, R134, 0x13a, RZ ;  /* 0x0000013a86ef7810 */ /* 0x000fc40007f3e0ff */
[C---:B------:R-:W-:Y:S02]  /*7050*/  IADD3 R11, P2, PT, R134.reuse, 0x13c, RZ ;  /* 0x0000013c860b7810 */ /* 0x040fe40007f5e0ff */
[-C--:B------:R-:W-:Y:S01]  /*7060*/  IADD3.X R244, PT, PT, RZ, R133.reuse, RZ, P5, !PT ;  /* 0x00000085fff47210 */ /* 0x080fe20002ffe4ff */
[--C-:B------:R-:W-:Y:S01]  /*7070*/  IMAD.X R243, RZ, RZ, R133.reuse, P1 ;  /* 0x000000fffff37224 */ /* 0x100fe200008e0685 */
[C---:B------:R-:W-:Y:S01]  /*7080*/  IADD3 R15, P5, PT, R134.reuse, 0x13e, RZ ;  /* 0x0000013e860f7810 */ /* 0x040fe20007fbe0ff */
[--C-:B------:R-:W-:Y:S01]  /*7090*/  IMAD.X R245, RZ, RZ, R133.reuse, P2 ;  /* 0x000000fffff57224 */ /* 0x100fe200010e0685 */
[C---:B------:R-:W-:Y:S02]  /*70a0*/  IADD3 R13, P1, PT, R134.reuse, 0x13d, RZ ;  /* 0x0000013d860d7810 */ /* 0x040fe40007f3e0ff */
[C---:B------:R-:W-:Y:S02]  /*70b0*/  IADD3 R246, P2, PT, R134.reuse, 0x13f, RZ ;  /* 0x0000013f86f67810 */ /* 0x040fe40007f5e0ff */
[----:B------:R-:W-:Y:S01]  /*70c0*/  IADD3.X R248, PT, PT, RZ, R133, RZ, P5, !PT ;  /* 0x00000085fff87210 */ /* 0x000fe20002ffe4ff */
[--C-:B------:R-:W-:Y:S01]  /*70d0*/  IMAD.X R247, RZ, RZ, R133.reuse, P1 ;  /* 0x000000fffff77224 */ /* 0x100fe200008e0685 */
[----:B------:R-:W-:Y:S01]  /*70e0*/  IADD3 R249, P5, PT, R134, 0x141, RZ ;  /* 0x0000014186f97810 */ /* 0x000fe20007fbe0ff */
[----:B------:R-:W-:Y:S01]  /*70f0*/  IMAD.X R250, RZ, RZ, R133, P2 ;  /* 0x000000fffffa7224 */ /* 0x000fe200010e0685 */
[----:B------:R-:W-:-:S02]  /*7100*/  ISETP.GT.U32.AND P1, PT, R15, R2, PT ;  /* 0x000000020f00720c */ /* 0x000fc40003f24070 */
[----:B------:R-:W-:Y:S02]  /*7110*/  IADD3.X R252, PT, PT, RZ, R133, RZ, P5, !PT ;  /* 0x00000085fffc7210 */ /* 0x000fe40002ffe4ff */
[-C--:B------:R-:W-:Y:S02]  /*7120*/  ISETP.GT.U32.AND P2, PT, R13, R2.reuse, PT ;  /* 0x000000020d00720c */ /* 0x080fe40003f44070 */
[-C--:B------:R-:W-:Y:S02]  /*7130*/  ISETP.GT.U32.AND P4, PT, R11, R2.reuse, PT ;  /* 0x000000020b00720c */ /* 0x080fe40003f84070 */
[----:B------:R-:W-:Y:S01]  /*7140*/  ISETP.GT.U32.AND P5, PT, R5, R2, PT ;  /* 0x000000020500720c */ /* 0x000fe20003fa4070 */
[----:B-1----:R-:W-:-:S12]  /*7150*/  @!P0 BRA `(.L_x_14) ;  /* 0x0000006800c48947 */ /* 0x002fd80003800000 */
.L_x_23:
[----:B------:R-:W2:Y:S01]  /*7160*/  LDL.LU R0, [R1] ;  /* 0x0000000001007983 */ /* 0x000ea20000300800 */
[----:B------:R-:W-:Y:S01]  /*7170*/  BAR.SYNC.DEFER_BLOCKING 0x0 ;  /* 0x0000000000007b1d */ /* 0x000fe20000010000 */
[----:B------:R-:W-:Y:S02]  /*7180*/  ISETP.GT.U32.AND P0, PT, R9, R2, PT ;  /* 0x000000020900720c */ /* 0x000fe40003f04070 */
[----:B------:R-:W-:-:S03]  /*7190*/  ISETP.GT.U32.AND.EX P5, PT, R7, RZ, PT, P5 ;  /* 0x000000ff0700720c */ /* 0x000fc60003fa4150 */
[----:B------:R-:W1:Y:S01]  /*71a0*/  LDTM.x128 R4, tmem[UR12] ;  /* 0x0000000c000479ee */ /* 0x000e6200083c0000 */
[----:B------:R3:W-:Y:S04]  /*71b0*/  STL [R1+0xbc], R132 ;  /* 0x0000bc8401007387 */ /* 0x0007e80000100800 */
[----:B---3--:R-:W3:Y:S04]  /*71c0*/  LDL.LU R132, [R1+0x4] ;  /* 0x0000040001847983 */ /* 0x008ee80000300800 */
[----:B------:R4:W-:Y:S01]  /*71d0*/  STL [R1+0xb8], R3 ;  /* 0x0000b80301007387 */ /* 0x0009e20000100800 */
[----:B-1----:R-:W-:-:S03]  /*71e0*/  FMUL R4, R4, UR14 ;  /* 0x0000000e04047c20 */ /* 0x002fc60008400000 */
[----:B----4-:R-:W4:Y:S02]  /*71f0*/  LDL.LU R3, [R1+0x8] ;  /* 0x0000080001037983 */ /* 0x010f240000300800 */
[----:B------:R-:W-:Y:S02]  /*7200*/  FSEL R4, R4, -INF , !P5 ;  /* 0xff80000004047808 */ /* 0x000fe40006800000 */
[----:B--2---:R-:W-:-:S03]  /*7210*/  ISETP.GT.U32.AND.EX P0, PT, R0, RZ, PT, P0 ;  /* 0x000000ff0000720c */ /* 0x004fc60003f04100 */
[----:B------:R1:W-:Y:S01]  /*7220*/  STL [R1+0x30], R4 ;  /* 0x0000300401007387 */ /* 0x0003e20000100800 */
[----:B------:R-:W-:Y:S01]  /*7230*/  FMUL R5, R5, UR14 ;  /* 0x0000000e05057c20 */ /* 0x000fe20008400000 */
[----:B------:R-:W-:Y:S02]  /*7240*/  ISETP.GT.U32.AND P5, PT, R138, R2, PT ;  /* 0x000000028a00720c */ /* 0x000fe40003fa4070 */
[----:B------:R-:W2:Y:S01]  /*7250*/  LDL.LU R0, [R1+0xc] ;  /* 0x00000c0001007983 */ /* 0x000ea20000300800 */
[----:B------:R-:W-:Y:S01]  /*7260*/  FMUL R6, R6, UR14 ;  /* 0x0000000e06067c20 */ /* 0x000fe20008400000 */
[----:B------:R-:W-:Y:S02]  /*7270*/  FSEL R5, R5, -INF , !P0 ;  /* 0xff80000005057808 */ /* 0x000fe40004000000 */
[----:B-1----:R-:W-:-:S03]  /*7280*/  IADD3 R4, P6, PT, R134, 0x142, RZ ;  /* 0x0000014286047810 */ /* 0x002fc60007fde0ff */
[----:B------:R1:W-:Y:S02]  /*7290*/  STL [R1+0x2c], R5 ;  /* 0x00002c0501007387 */ /* 0x0003e40000100800 */
[----:B------:R-:W-:Y:S01]  /*72a0*/  IMAD.X R138, RZ, RZ, R133, P6 ;  /* 0x000000ffff8a7224 */ /* 0x000fe200030e0685 */
[----:B------:R-:W-:Y:S01]  /*72b0*/  ISETP.GT.U32.AND P6, PT, R137, R2, PT ;  /* 0x000000028900720c */ /* 0x000fe20003fc4070 */
[----:B------:R-:W-:Y:S01]  /*72c0*/  FMUL R7, R7, UR14 ;  /* 0x0000000e07077c20 */ /* 0x000fe20008400000 */
[----:B---3--:R-:W-:Y:S02]  /*72d0*/  ISETP.GT.U32.AND.EX P0, PT, R132, RZ, PT, P5 ;  /* 0x000000ff8400720c */ /* 0x008fe40003f04150 */
[----:B------:R-:W3:Y:S01]  /*72e0*/  LDL.LU R132, [R1+0x10] ;  /* 0x0000100001847983 */ /* 0x000ee20000300800 */
[----:B-1----:R-:W-:Y:S02]  /*72f0*/  IADD3 R5, P5, PT, R134, 0x143, RZ ;  /* 0x0000014386057810 */ /* 0x002fe40007fbe0ff */
[----:B------:R-:W-:-:S03]  /*7300*/  FSEL R6, R6, -INF , !P0 ;  /* 0xff80000006067808 */ /* 0x000fc60004000000 */
[----:B------:R-:W-:Y:S01]  /*7310*/  IMAD.X R137, RZ, RZ, R133, P5 ;  /* 0x000000ffff897224 */ /* 0x000fe200028e0685 */
[----:B------:R-:W-:Y:S01]  /*7320*/  ISETP.GT.U32.AND P5, PT, R136, R2, PT ;  /* 0x000000028800720c */ /* 0x000fe20003fa4070 */
[----:B------:R1:W-:Y:S01]  /*7330*/  STL [R1+0x28], R6 ;  /* 0x0000280601007387 */ /* 0x0003e20000100800 */
[----:B----4-:R-:W-:-:S03]  /*7340*/  ISETP.GT.U32.AND.EX P0, PT, R3, RZ, PT, P6 ;  /* 0x000000ff0300720c */ /* 0x010fc60003f04160 */
[----:B------:R-:W4:Y:S01]  /*7350*/  LDL.LU R3, [R1+0x14] ;  /* 0x0000140001037983 */ /* 0x000f220000300800 */
[----:B------:R-:W-:Y:S01]  /*7360*/  FSEL R7, R7, -INF , !P0 ;  /* 0xff80000007077808 */ /* 0x000fe20004000000 */
[----:B------:R-:W-:Y:S01]  /*7370*/  FMUL R8, R8, UR14 ;  /* 0x0000000e08087c20 */ /* 0x000fe20008400000 */
[----:B-1----:R-:W-:-:S03]  /*7380*/  IADD3 R6, P6, PT, R134, 0x144, RZ ;  /* 0x0000014486067810 */ /* 0x002fc60007fde0ff */
[----:B------:R1:W-:Y:S01]  /*7390*/  STL [R1+0x24], R7 ;  /* 0x0000240701007387 */ /* 0x0003e20000100800 */
[----:B------:R-:W-:Y:S02]  /*73a0*/  IADD3.X R136, PT, PT, RZ, R133, RZ, P6, !PT ;  /* 0x00000085ff887210 */ /* 0x000fe400037fe4ff */
[-C--:B------:R-:W-:Y:S02]  /*73b0*/  ISETP.GT.U32.AND P6, PT, R139, R2.reuse, PT ;  /* 0x000000028b00720c */ /* 0x080fe40003fc4070 */
[----:B--2---:R-:W-:Y:S02]  /*73c0*/  ISETP.GT.U32.AND.EX P0, PT, R0, RZ, PT, P5 ;  /* 0x000000ff0000720c */ /* 0x004fe40003f04150 */
[----:B------:R-:W2:Y:S01]  /*73d0*/  LDL.LU R0, [R1+0x18] ;  /* 0x0000180001007983 */ /* 0x000ea20000300800 */
[----:B-1----:R-:W-:Y:S01]  /*73e0*/  IADD3 R7, P5, PT, R134, 0x145, RZ ;  /* 0x0000014586077810 */ /* 0x002fe20007fbe0ff */
[----:B------:R-:W-:Y:S01]  /*73f0*/  FMUL R9, R9, UR14 ;  /* 0x0000000e09097c20 */ /* 0x000fe20008400000 */
[----:B------:R-:W-:Y:S01]  /*7400*/  FSEL R8, R8, -INF , !P0 ;  /* 0xff80000008087808 */ /* 0x000fe20004000000 */
[----:B------:R-:W-:Y:S01]  /*7410*/  FMUL R10, R10, UR14 ;  /* 0x0000000e0a0a7c20 */ /* 0x000fe20008400000 */
[----:B------:R-:W-:Y:S01]  /*7420*/  FMUL R11, R11, UR14 ;  /* 0x0000000e0b0b7c20 */ /* 0x000fe20008400000 */
[----:B------:R-:W-:Y:S01]  /*7430*/  IMAD.X R139, RZ, RZ, R133, P5 ;  /* 0x000000ffff8b7224 */ /* 0x000fe200028e0685 */
[----:B------:R-:W-:Y:S01]  /*7440*/  ISETP.GT.U32.AND P5, PT, R140, R2, PT ;  /* 0x000000028c00720c */ /* 0x000fe20003fa4070 */
[----:B------:R1:W-:Y:S01]  /*7450*/  STL [R1+0xc], R8 ;  /* 0x00000c0801007387 */ /* 0x0003e20000100800 */
[----:B---3--:R-:W-:-:S02]  /*7460*/  ISETP.GT.U32.AND.EX P0, PT, R132, RZ, PT, P6 ;  /* 0x000000ff8400720c */ /* 0x008fc40003f04160 */
[----:B-1----:R-:W-:Y:S02]  /*7470*/  IADD3 R8, P6, PT, R134, 0x146, RZ ;  /* 0x0000014686087810 */ /* 0x002fe40007fde0ff */
[----:B------:R-:W-:-:S03]  /*7480*/  FSEL R132, R9, -INF , !P0 ;  /* 0xff80000009847808 */ /* 0x000fc60004000000 */
[----:B------:R-:W-:Y:S01]  /*7490*/  IMAD.X R140, RZ, RZ, R133, P6 ;  /* 0x000000ffff8c7224 */ /* 0x000fe200030e0685 */
[-C--:B------:R-:W-:Y:S02]  /*74a0*/  ISETP.GT.U32.AND P6, PT, R141, R2.reuse, PT ;  /* 0x000000028d00720c */ /* 0x080fe40003fc4070 */
[----:B----4-:R-:W-:Y:S01]  /*74b0*/  ISETP.GT.U32.AND.EX P0, PT, R3, RZ, PT, P5 ;  /* 0x000000ff0300720c */ /* 0x010fe20003f04150 */
[----:B------:R-:W-:Y:S01]  /*74c0*/  FMUL R65, R65, UR14 ;  /* 0x0000000e41417c20 */ /* 0x000fe20008400000 */
[----:B------:R-:W-:Y:S02]  /*74d0*/  ISETP.GT.U32.AND.EX P2, PT, R247, RZ, PT, P2 ;  /* 0x000000fff700720c */ /* 0x000fe40003f44120 */
[----:B------:R-:W-:Y:S01]  /*74e0*/  FSEL R3, R10, -INF , !P0 ;  /* 0xff8000000a037808 */ /* 0x000fe20004000000 */
[----:B------:R-:W-:Y:S01]  /*74f0*/  FMUL R66, R66, UR14 ;  /* 0x0000000e42427c20 */ /* 0x000fe20008400000 */
[----:B------:R-:W-:Y:S02]  /*7500*/  FSEL R65, R65, -INF , !P2 ;  /* 0xff80000041417808 */ /* 0x000fe40005000000 */
[----:B------:R-:W-:-:S02]  /*7510*/  ISETP.GT.U32.AND P2, PT, R246, R2, PT ;  /* 0x00000002f600720c */ /* 0x000fc40003f44070 */
[----:B------:R-:W-:Y:S01]  /*7520*/  ISETP.GT.U32.AND.EX P1, PT, R248, RZ, PT, P1 ;  /* 0x000000fff800720c */ /* 0x000fe20003f24110 */
[----:B------:R-:W-:Y:S01]  /*7530*/  FMUL R67, R67, UR14 ;  /* 0x0000000e43437c20 */ /* 0x000fe20008400000 */
[----:B------:R-:W-:Y:S02]  /*7540*/  ISETP.GT.U32.AND.EX P2, PT, R250, RZ, PT, P2 ;  /* 0x000000fffa00720c */ /* 0x000fe40003f44120 */
[----:B------:R-:W-:Y:S02]  /*7550*/  FSEL R66, R66, -INF , !P1 ;  /* 0xff80000042427808 */ /* 0x000fe40004800000 */
[----:B------:R-:W-:Y:S02]  /*7560*/  ISETP.GT.U32.AND P1, PT, R4, R2, PT ;  /* 0x000000020400720c */ /* 0x000fe40003f24070 */
[----:B------:R-:W-:Y:S02]  /*7570*/  ISETP.GT.U32.AND.EX P3, PT, R251, RZ, PT, P3 ;  /* 0x000000fffb00720c */ /* 0x000fe40003f64130 */
[----:B------:R-:W-:-:S02]  /*7580*/  FSEL R67, R67, -INF , !P2 ;  /* 0xff80000043437808 */ /* 0x000fc40005000000 */
[----:B------:R-:W-:Y:S02]  /*7590*/  ISETP.GT.U32.AND P2, PT, R249, R2, PT ;  /* 0x00000002f900720c */ /* 0x000fe40003f44070 */
[----:B------:R-:W-:Y:S02]  /*75a0*/  ISETP.GT.U32.AND.EX P1, PT, R138, RZ, PT, P1 ;  /* 0x000000ff8a00720c */ /* 0x000fe40003f24110 */
[----:B------:R-:W-:-:S04]  /*75b0*/  IADD3 R9, P5, PT, R134, 0x147, RZ ;  /* 0x0000014786097810 */ /* 0x000fc80007fbe0ff */
[----:B------:R-:W-:Y:S02]  /*75c0*/  IADD3.X R141, PT, PT, RZ, R133, RZ, P5, !PT ;  /* 0x00000085ff8d7210 */ /* 0x000fe40002ffe4ff */
[----:B------:R-:W-:Y:S02]  /*75d0*/  ISETP.GT.U32.AND P5, PT, R142, R2, PT ;  /* 0x000000028e00720c */ /* 0x000fe40003fa4070 */
[----:B--2---:R-:W-:Y:S02]  /*75e0*/  ISETP.GT.U32.AND.EX P0, PT, R0, RZ, PT, P6 ;  /* 0x000000ff0000720c */ /* 0x004fe40003f04160 */
[----:B------:R-:W-:Y:S02]  /*75f0*/  IADD3 R10, P6, PT, R134, 0x148, RZ ;  /* 0x00000148860a7810 */ /* 0x000fe40007fde0ff */
[----:B------:R-:W-:Y:S02]  /*7600*/  FSEL R0, R11, -INF , !P0 ;  /* 0xff8000000b007808 */ /* 0x000fe40004000000 */
[----:B------:R-:W2:Y:S01]  /*7610*/  LDL.LU R11, [R1+0x1c] ;  /* 0x00001c00010b7983 */ /* 0x000ea20000300800 */
[----:B------:R-:W-:Y:S01]  /*7620*/  FMUL R12, R12, UR14 ;  /* 0x0000000e0c0c7c20 */ /* 0x000fe20008400000 */
[----:B------:R-:W-:-:S02]  /*7630*/  IMAD.X R142, RZ, RZ, R133, P6 ;  /* 0x000000ffff8e7224 */ /* 0x000fc400030e0685 */
[----:B------:R-:W3:Y:S04]  /*7640*/  LDL.LU R246, [R1+0xc] ;  /* 0x00000c0001f67983 */ /* 0x000ee80000300800 */
[----:B------:R-:W3:Y:S04]  /*7650*/  LDL.LU R251, [R1+0x24] ;  /* 0x0000240001fb7983 */ /* 0x000ee80000300800 */
[----:B------:R-:W4:Y:S04]  /*7660*/  LDL.LU R250, [R1+0x28] ;  /* 0x0000280001fa7983 */ /* 0x000f280000300800 */
[----:B------:R-:W4:Y:S04]  /*7670*/  LDL.LU R249, [R1+0x2c] ;  /* 0x00002c0001f97983 */ /* 0x000f280000300800 */
[----:B------:R-:W4:Y:S01]  /*7680*/  LDL.LU R138, [R1+0x30] ;  /* 0x00003000018a7983 */ /* 0x000f220000300800 */
[----:B------:R-:W-:Y:S01]  /*7690*/  ISETP.GT.U32.AND P6, PT, R143, R2, PT ;  /* 0x000000028f00720c */ /* 0x000fe20003fc4070 */
[----:B------:R-:W-:Y:S01]  /*76a0*/  FMUL R13, R13, UR14 ;  /* 0x0000000e0d0d7c20 */ /* 0x000fe20008400000 */
        /* <DEDUP_REMOVED lines=34> */
[----:B------:R-:W-:Y:S01]  /*78d0*/  ISETP.GT.U32.AND.EX P2, PT, R252, RZ, PT, P2 ;  /* 0x000000fffc00720c */ /* 0x000fe20003f44120 */
[----:B------:R-:W-:Y:S01]  /*78e0*/  FMUL R70, R70, UR14 ;  /* 0x0000000e46467c20 */ /* 0x000fe20008400000 */
[----:B------:R-:W-:-:S02]  /*78f0*/  FMUL R47, R47, UR14 ;  /* 0x0000000e2f2f7c20 */ /* 0x000fc40008400000 */
[----:B------:R-:W-:Y:S02]  /*7900*/  FSEL R69, R69, -INF , !P2 ;  /* 0xff80000045457808 */ /* 0x000fe40005000000 */
[-C--:B------:R-:W-:Y:S01]  /*7910*/  ISETP.GT.U32.AND P2, PT, R5, R2.reuse, PT ;  /* 0x000000020500720c */ /* 0x080fe20003f44070 */
[----:B------:R-:W-:Y:S01]  /*7920*/  FMUL R71, R71, UR14 ;  /* 0x0000000e47477c20 */ /* 0x000fe20008400000 */
[----:B------:R-:W-:Y:S02]  /*7930*/  FSEL R70, R70, -INF , !P1 ;  /* 0xff80000046467808 */ /* 0x000fe40004800000 */
[----:B------:R-:W-:Y:S02]  /*7940*/  ISETP.GT.U32.AND.EX P2, PT, R137, RZ, PT, P2 ;  /* 0x000000ff8900720c */ /* 0x000fe40003f44120 */
[----:B------:R-:W-:Y:S02]  /*7950*/  ISETP.GT.U32.AND P1, PT, R8, R2, PT ;  /* 0x000000020800720c */ /* 0x000fe40003f24070 */
[----:B--2---:R-:W-:-:S02]  /*7960*/  ISETP.GT.U32.AND.EX P0, PT, R11, RZ, PT, P5 ;  /* 0x000000ff0b00720c */ /* 0x004fc40003f04150 */
[----:B------:R-:W-:Y:S02]  /*7970*/  IADD3 R11, P5, PT, R134, 0x149, RZ ;  /* 0x00000149860b7810 */ /* 0x000fe40007fbe0ff */
[----:B------:R-:W-:Y:S02]  /*7980*/  FSEL R12, R12, -INF , !P0 ;  /* 0xff8000000c0c7808 */ /* 0x000fe40004000000 */
[----:B------:R-:W-:Y:S01]  /*7990*/  ISETP.GT.U32.AND.EX P0, PT, R147, RZ, PT, P6 ;  /* 0x000000ff9300720c */ /* 0x000fe20003f04160 */
[----:B------:R-:W-:Y:S01]  /*79a0*/  IMAD.X R143, RZ, RZ, R133, P5 ;  /* 0x000000ffff8f7224 */ /* 0x000fe200028e0685 */
[----:B------:R-:W-:Y:S02]  /*79b0*/  ISETP.GT.U32.AND P5, PT, R144, R2, PT ;  /* 0x000000029000720c */ /* 0x000fe40003fa4070 */
[----:B------:R-:W-:Y:S02]  /*79c0*/  IADD3 R144, P6, PT, R134, 0x14a, RZ ;  /* 0x0000014a86907810 */ /* 0x000fe40007fde0ff */
[----:B------:R-:W-:-:S02]  /*79d0*/  FSEL R13, R13, -INF , !P0 ;  /* 0xff8000000d0d7808 */ /* 0x000fc40004000000 */
[----:B------:R-:W-:Y:S02]  /*79e0*/  IADD3.X R147, PT, PT, RZ, R133, RZ, P6, !PT ;  /* 0x00000085ff937210 */ /* 0x000fe400037fe4ff */
[-C--:B------:R-:W-:Y:S02]  /*79f0*/  ISETP.GT.U32.AND P6, PT, R145, R2.reuse, PT ;  /* 0x000000029100720c */ /* 0x080fe40003fc4070 */
[----:B------:R-:W-:Y:S02]  /*7a00*/  ISETP.GT.U32.AND.EX P0, PT, R149, RZ, PT, P5 ;  /* 0x000000ff9500720c */ /* 0x000fe40003f04150 */
[----:B------:R-:W-:Y:S02]  /*7a10*/  IADD3 R145, P5, PT, R134, 0x14b, RZ ;  /* 0x0000014b86917810 */ /* 0x000fe40007fbe0ff */
[----:B------:R-:W-:Y:S02]  /*7a20*/  FSEL R14, R14, -INF , !P0 ;  /* 0xff8000000e0e7808 */ /* 0x000fe40004000000 */
[----:B------:R-:W-:Y:S01]  /*7a30*/  ISETP.GT.U32.AND.EX P0, PT, R151, RZ, PT, P6 ;  /* 0x000000ff9700720c */ /* 0x000fe20003f04160 */
[----:B------:R-:W-:Y:S01]  /*7a40*/  IMAD.X R149, RZ, RZ, R133, P5 ;  /* 0x000000ffff957224 */ /* 0x000fe200028e0685 */
[----:B------:R-:W-:-:S02]  /*7a50*/  ISETP.GT.U32.AND P5, PT, R146, R2, PT ;  /* 0x000000029200720c */ /* 0x000fc40003fa4070 */
        /* <DEDUP_REMOVED lines=37> */
[----:B------:R-:W-:Y:S02]  /*7cb0*/  ISETP.GT.U32.AND.EX P0, PT, R167, RZ, PT, P6 ;  /* 0x000000ffa700720c */ /* 0x000fe40003f04160 */
[----:B------:R-:W-:Y:S02]  /*7cc0*/  IADD3 R167, P6, PT, R134, 0x154, RZ ;  /* 0x0000015486a77810 */ /* 0x000fe40007fde0ff */
[----:B------:R-:W-:Y:S02]  /*7cd0*/  IADD3.X R160, PT, PT, RZ, R133, RZ, P5, !PT ;  /* 0x00000085ffa07210 */ /* 0x000fe40002ffe4ff */
[-C--:B------:R-:W-:Y:S01]  /*7ce0*/  ISETP.GT.U32.AND P5, PT, R162, R2.reuse, PT ;  /* 0x00000002a200720c */ /* 0x080fe20003fa4070 */
[----:B------:R-:W-:Y:S01]  /*7cf0*/  IMAD.X R162, RZ, RZ, R133, P6 ;  /* 0x000000ffffa27224 */ /* 0x000fe200030e0685 */
[----:B------:R-:W-:Y:S02]  /*7d00*/  FSEL R23, R23, -INF , !P0 ;  /* 0xff80000017177808 */ /* 0x000fe40004000000 */
[----:B------:R-:W-:-:S02]  /*7d10*/  ISETP.GT.U32.AND P6, PT, R164, R2, PT ;  /* 0x00000002a400720c */ /* 0x000fc40003fc4070 */
[----:B------:R-:W-:Y:S02]  /*7d20*/  ISETP.GT.U32.AND.EX P0, PT, R169, RZ, PT, P5 ;  /* 0x000000ffa900720c */ /* 0x000fe40003f04150 */
[----:B------:R-:W-:Y:S02]  /*7d30*/  IADD3 R164, P5, PT, R134, 0x155, RZ ;  /* 0x0000015586a47810 */ /* 0x000fe40007fbe0ff */
[----:B------:R-:W-:Y:S02]  /*7d40*/  FSEL R24, R24, -INF , !P0 ;  /* 0xff80000018187808 */ /* 0x000fe40004000000 */
[----:B------:R-:W-:Y:S01]  /*7d50*/  ISETP.GT.U32.AND.EX P0, PT, R171, RZ, PT, P6 ;  /* 0x000000ffab00720c */ /* 0x000fe20003f04160 */
[----:B------:R-:W-:Y:S01]  /*7d60*/  IMAD.X R169, RZ, RZ, R133, P5 ;  /* 0x000000ffffa97224 */ /* 0x000fe200028e0685 */
[----:B------:R-:W-:Y:S02]  /*7d70*/  ISETP.GT.U32.AND P5, PT, R166, R2, PT ;  /* 0x00000002a600720c */ /* 0x000fe40003fa4070 */
[----:B------:R-:W-:-:S02]  /*7d80*/  IADD3 R166, P6, PT, R134, 0x156, RZ ;  /* 0x0000015686a67810 */ /* 0x000fc40007fde0ff */
[----:B------:R-:W-:Y:S02]  /*7d90*/  FSEL R25, R25, -INF , !P0 ;  /* 0xff80000019197808 */ /* 0x000fe40004000000 */
[----:B------:R-:W-:Y:S02]  /*7da0*/  IADD3.X R171, PT, PT, RZ, R133, RZ, P6, !PT ;  /* 0x00000085ffab7210 */ /* 0x000fe400037fe4ff */
[----:B------:R-:W-:Y:S02]  /*7db0*/  ISETP.GT.U32.AND P6, PT, R168, R2, PT ;  /* 0x00000002a800720c */ /* 0x000fe40003fc4070 */
[----:B------:R-:W-:Y:S02]  /*7dc0*/  ISETP.GT.U32.AND.EX P0, PT, R173, RZ, PT, P5 ;  /* 0x000000ffad00720c */ /* 0x000fe40003f04150 */
[----:B------:R-:W-:Y:S02]  /*7dd0*/  IADD3 R168, P5, PT, R134, 0x157, RZ ;  /* 0x0000015786a87810 */ /* 0x000fe40007fbe0ff */
[----:B------:R-:W-:-:S02]  /*7de0*/  FSEL R26, R26, -INF , !P0 ;  /* 0xff8000001a1a7808 */ /* 0x000fc40004000000 */
[----:B------:R-:W-:Y:S01]  /*7df0*/  ISETP.GT.U32.AND.EX P0, PT, R175, RZ, PT, P6 ;  /* 0x000000ffaf00720c */ /* 0x000fe20003f04160 */
[--C-:B------:R-:W-:Y:S01]  /*7e00*/  IMAD.X R173, RZ, RZ, R133.reuse, P5 ;  /* 0x000000ffffad7224 */ /* 0x100fe200028e0685 */
[-C--:B------:R-:W-:Y:S02]  /*7e10*/  ISETP.GT.U32.AND P5, PT, R170, R2.reuse, PT ;  /* 0x00000002aa00720c */ /* 0x080fe40003fa4070 */
[----:B------:R-:W-:Y:S02]  /*7e20*/  IADD3 R170, P6, PT, R134, 0x158, RZ ;  /* 0x0000015886aa7810 */ /* 0x000fe40007fde0ff */
[----:B------:R-:W-:Y:S02]  /*7e30*/  FSEL R27, R27, -INF , !P0 ;  /* 0xff8000001b1b7808 */ /* 0x000fe40004000000 */
[----:B------:R-:W-:Y:S01]  /*7e40*/  ISETP.GT.U32.AND.EX P0, PT, R177, RZ, PT, P5 ;  /* 0x000000ffb100720c */ /* 0x000fe20003f04150 */
[----:B------:R-:W-:Y:S01]  /*7e50*/  IMAD.X R175, RZ, RZ, R133, P6 ;  /* 0x000000ffffaf7224 */ /* 0x000fe200030e0685 */
[----:B------:R-:W-:-:S02]  /*7e60*/  ISETP.GT.U32.AND P6, PT, R172, R2, PT ;  /* 0x00000002ac00720c */ /* 0x000fc40003fc4070 */
[----:B------:R-:W-:Y:S02]  /*7e70*/  IADD3 R177, P5, PT, R134, 0x159, RZ ;  /* 0x0000015986b17810 */ /* 0x000fe40007fbe0ff */
[----:B------:R-:W-:Y:S02]  /*7e80*/  FSEL R28, R28, -INF , !P0 ;  /* 0xff8000001c1c7808 */ /* 0x000fe40004000000 */
[----:B------:R-:W-:Y:S02]  /*7e90*/  ISETP.GT.U32.AND.EX P0, PT, R179, RZ, PT, P6 ;  /* 0x000000ffb300720c */ /* 0x000fe40003f04160 */
[----:B------:R-:W-:Y:S02]  /*7ea0*/  IADD3 R179, P6, PT, R134, 0x15a, RZ ;  /* 0x0000015a86b37810 */ /* 0x000fe40007fde0ff */
[----:B------:R-:W-:Y:S02]  /*7eb0*/  IADD3.X R172, PT, PT, RZ, R133, RZ, P5, !PT ;  /* 0x00000085ffac7210 */ /* 0x000fe40002ffe4ff */
[----:B------:R-:W-:Y:S01]  /*7ec0*/  ISETP.GT.U32.AND P5, PT, R174, R2, PT ;  /* 0x00000002ae00720c */ /* 0x000fe20003fa4070 */
[----:B------:R-:W-:Y:S01]  /*7ed0*/  IMAD.X R174, RZ, RZ, R133, P6 ;  /* 0x000000ffffae7224 */ /* 0x000fe200030e0685 */
[----:B------:R-:W-:-:S02]  /*7ee0*/  FSEL R29, R29, -INF , !P0 ;  /* 0xff8000001d1d7808 */ /* 0x000fc40004000000 */
        /* <DEDUP_REMOVED lines=9> */
[----:B------:R-:W-:Y:S02]  /*7f80*/  IADD3.X R183, PT, PT, RZ, R133, RZ, P6, !PT ;  /* 0x00000085ffb77210 */ /* 0x000fe400037fe4ff */
[----:B------:R-:W-:Y:S02]  /*7f90*/  ISETP.GT.U32.AND P6, PT, R180, R2, PT ;  /* 0x00000002b400720c */ /* 0x000fe40003fc4070 */
[----:B------:R-:W-:Y:S02]  /*7fa0*/  ISETP.GT.U32.AND.EX P0, PT, R185, RZ, PT, P5 ;  /* 0x000000ffb900720c */ /* 0x000fe40003f04150 */
[----:B------:R-:W-:-:S02]  /*7fb0*/  IADD3 R180, P5, PT, R134, 0x15d, RZ ;  /* 0x0000015d86b47810 */ /* 0x000fc40007fbe0ff */
[----:B------:R-:W-:Y:S02]  /*7fc0*/  FSEL R32, R32, -INF , !P0 ;  /* 0xff80000020207808 */ /* 0x000fe40004000000 */
        /* <DEDUP_REMOVED lines=73> */
[----:B----4-:R-:W-:-:S02]  /*8460*/  FMNMX3 R4, R138, R249, R250, !PT ;  /* 0x000000f98a047276 */ /* 0x010fc400078000fa */
[-C--:B------:R-:W-:Y:S01]  /*8470*/  ISETP.GT.U32.AND P5, PT, R210, R2.reuse, PT ;  /* 0x00000002d200720c */ /* 0x080fe20003fa4070 */
[----:B------:R-:W-:Y:S01]  /*8480*/  IMAD.X R210, RZ, RZ, R133, P6 ;  /* 0x000000ffffd27224 */ /* 0x000fe200030e0685 */
[----:B------:R-:W-:Y:S02]  /*8490*/  FSEL R47, R47, -INF , !P0 ;  /* 0xff8000002f2f7808 */ /* 0x000fe40004000000 */
[----:B---3--:R-:W-:Y:S01]  /*84a0*/  FMNMX3 R4, R4, R251, R246, !PT ;  /* 0x000000fb04047276 */ /* 0x008fe200078000f6 */
[----:B------:R-:W-:Y:S01]  /*84b0*/  FMUL R48, R48, UR14 ;  /* 0x0000000e30307c20 */ /* 0x000fe20008400000 */
[----:B------:R-:W-:Y:S01]  /*84c0*/  ISETP.GT.U32.AND P6, PT, R212, R2, PT ;  /* 0x00000002d400720c */ /* 0x000fe20003fc4070 */
[----:B------:R-:W-:Y:S01]  /*84d0*/  FMUL R74, R74, UR14 ;  /* 0x0000000e4a4a7c20 */ /* 0x000fe20008400000 */
[----:B------:R-:W-:Y:S02]  /*84e0*/  ISETP.GT.U32.AND.EX P0, PT, R217, RZ, PT, P5 ;  /* 0x000000ffd900720c */ /* 0x000fe40003f04150 */
[----:B------:R-:W-:-:S02]  /*84f0*/  IADD3 R212, P5, PT, R134, 0x16d, RZ ;  /* 0x0000016d86d47810 */ /* 0x000fc40007fbe0ff */
[----:B------:R-:W-:Y:S02]  /*8500*/  FSEL R71, R71, -INF , !P2 ;  /* 0xff80000047477808 */ /* 0x000fe40005000000 */
[----:B------:R-:W-:Y:S02]  /*8510*/  ISETP.GT.U32.AND P2, PT, R7, R2, PT ;  /* 0x000000020700720c */ /* 0x000fe40003f44070 */
[----:B------:R-:W-:Y:S02]  /*8520*/  ISETP.GT.U32.AND.EX P1, PT, R140, RZ, PT, P1 ;  /* 0x000000ff8c00720c */ /* 0x000fe40003f24110 */
[----:B------:R-:W-:Y:S01]  /*8530*/  FMNMX3 R4, R4, R132, R3, !PT ;  /* 0x0000008404047276 */ /* 0x000fe20007800003 */
[----:B------:R-:W-:Y:S01]  /*8540*/  FMUL R73, R73, UR14 ;  /* 0x0000000e49497c20 */ /* 0x000fe20008400000 */
[----:B------:R-:W-:Y:S01]  /*8550*/  IMAD.X R217, RZ, RZ, R133, P5 ;  /* 0x000000ffffd97224 */ /* 0x000fe200028e0685 */
[----:B------:R-:W-:Y:S01]  /*8560*/  FSEL R48, R48, -INF , !P0 ;  /* 0xff80000030307808 */ /* 0x000fe20004000000 */
[----:B------:R-:W-:Y:S01]  /*8570*/  FMUL R49, R49, UR14 ;  /* 0x0000000e31317c20 */ /* 0x000fe20008400000 */
[----:B------:R-:W-:-:S02]  /*8580*/  ISETP.GT.U32.AND.EX P2, PT, R139, RZ, PT, P2 ;  /* 0x000000ff8b00720c */ /* 0x000fc40003f44120 */
[----:B------:R-:W-:Y:S02]  /*8590*/  FSEL R74, R74, -INF , !P1 ;  /* 0xff8000004a4a7808 */ /* 0x000fe40004800000 */
[-C--:B------:R-:W-:Y:S02]  /*85a0*/  ISETP.GT.U32.AND P5, PT, R214, R2.reuse, PT ;  /* 0x00000002d600720c */ /* 0x080fe40003fa4070 */
[----:B------:R-:W-:Y:S02]  /*85b0*/  ISETP.GT.U32.AND.EX P0, PT, R219, RZ, PT, P6 ;  /* 0x000000ffdb00720c */ /* 0x000fe40003f04160 */
[----:B------:R-:W-:Y:S02]  /*85c0*/  ISETP.GT.U32.AND P1, PT, R10, R2, PT ;  /* 0x000000020a00720c */ /* 0x000fe40003f24070 */
[----:B------:R-:W-:Y:S02]  /*85d0*/  FMNMX3 R4, R4, R0, R12, !PT ;  /* 0x0000000004047276 */ /* 0x000fe4000780000c */
[----:B------:R-:W-:Y:S01]  /*85e0*/  IADD3 R214, P6, PT, R134, 0x16e, RZ ;  /* 0x0000016e86d67810 */ /* 0x000fe20007fde0ff */
[----:B------:R-:W-:Y:S01]  /*85f0*/  FMUL R76, R76, UR14 ;  /* 0x0000000e4c4c7c20 */ /* 0x000fe20008400000 */
[----:B------:R-:W-:-:S02]  /*8600*/  FSEL R73, R73, -INF , !P2 ;  /* 0xff80000049497808 */ /* 0x000fc40005000000 */
[-C--:B------:R-:W-:Y:S02]  /*8610*/  ISETP.GT.U32.AND P2, PT, R9, R2.reuse, PT ;  /* 0x000000020900720c */ /* 0x080fe40003f44070 */
[----:B------:R-:W-:Y:S02]  /*8620*/  ISETP.GT.U32.AND.EX P1, PT, R142, RZ, PT, P1 ;  /* 0x000000ff8e00720c */ /* 0x000fe40003f24110 */
[----:B------:R-:W-:Y:S02]  /*8630*/  FMNMX3 R4, R4, R13, R14, !PT ;  /* 0x0000000d04047276 */ /* 0x000fe4000780000e */
[----:B------:R-:W-:Y:S02]  /*8640*/  IADD3.X R219, PT, PT, RZ, R133, RZ, P6, !PT ;  /* 0x00000085ffdb7210 */ /* 0x000fe400037fe4ff */
[----:B------:R-:W-:Y:S01]  /*8650*/  FSEL R49, R49, -INF , !P0 ;  /* 0xff80000031317808 */ /* 0x000fe20004000000 */
[----:B------:R-:W-:Y:S01]  /*8660*/  FMUL R50, R50, UR14 ;  /* 0x0000000e32327c20 */ /* 0x000fe20008400000 */
[----:B------:R-:W-:Y:S01]  /*8670*/  ISETP.GT.U32.AND P6, PT, R216, R2, PT ;  /* 0x00000002d800720c */ /* 0x000fe20003fc4070 */
[----:B------:R-:W-:Y:S01]  /*8680*/  FMUL R75, R75, UR14 ;  /* 0x0000000e4b4b7c20 */ /* 0x000fe20008400000 */
[----:B------:R-:W-:-:S02]  /*8690*/  ISETP.GT.U32.AND.EX P0, PT, R221, RZ, PT, P5 ;  /* 0x000000ffdd00720c */ /* 0x000fc40003f04150 */
[----:B------:R-:W-:Y:S02]  /*86a0*/  IADD3 R216, P5, PT, R134, 0x16f, RZ ;  /* 0x0000016f86d87810 */ /* 0x000fe40007fbe0ff */
[----:B------:R-:W-:Y:S02]  /*86b0*/  ISETP.GT.U32.AND.EX P2, PT, R141, RZ, PT, P2 ;  /* 0x000000ff8d00720c */ /* 0x000fe40003f44120 */
[----:B------:R-:W-:Y:S02]  /*86c0*/  FSEL R76, R76, -INF , !P1 ;  /* 0xff8000004c4c7808 */ /* 0x000fe40004800000 */
[----:B------:R-:W-:Y:S02]  /*86d0*/  FMNMX3 R4, R4, R15, R16, !PT ;  /* 0x0000000f04047276 */ /* 0x000fe40007800010 */
[-C--:B------:R-:W-:Y:S01]  /*86e0*/  ISETP.GT.U32.AND P1, PT, R144, R2.reuse, PT ;  /* 0x000000029000720c */ /* 0x080fe20003f24070 */
[----:B------:R-:W-:Y:S01]  /*86f0*/  IMAD.X R221, RZ, RZ, R133, P5 ;  /* 0x000000ffffdd7224 */ /* 0x000fe200028e0685 */
[----:B------:R-:W-:Y:S01]  /*8700*/  FSEL R50, R50, -INF , !P0 ;  /* 0xff80000032327808 */ /* 0x000fe20004000000 */
[----:B------:R-:W-:Y:S01]  /*8710*/  FMUL R78, R78, UR14 ;  /* 0x0000000e4e4e7c20 */ /* 0x000fe20008400000 */
[----:B------:R-:W-:Y:S01]  /*8720*/  FSEL R75, R75, -INF , !P2 ;  /* 0xff8000004b4b7808 */ /* 0x000fe20005000000 */
[----:B------:R-:W-:Y:S01]  /*8730*/  FMUL R51, R51, UR14 ;  /* 0x0000000e33337c20 */ /* 0x000fe20008400000 */
[----:B------:R-:W-:Y:S01]  /*8740*/  FMNMX3 R4, R4, R17, R18, !PT ;  /* 0x0000001104047276 */ /* 0x000fe20007800012 */
[----:B------:R-:W-:Y:S01]  /*8750*/  FMUL R68, R68, UR14 ;  /* 0x0000000e44447c20 */ /* 0x000fe20008400000 */
[----:B------:R-:W-:-:S02]  /*8760*/  ISETP.GT.U32.AND P5, PT, R218, R2, PT ;  /* 0x00000002da00720c */ /* 0x000fc40003fa4070 */
[----:B------:R-:W-:Y:S02]  /*8770*/  ISETP.GT.U32.AND.EX P0, PT, R223, RZ, PT, P6 ;  /* 0x000000ffdf00720c */ /* 0x000fe40003f04160 */
[----:B------:R-:W-:Y:S02]  /*8780*/  ISETP.GT.U32.AND P2, PT, R146, R2, PT ;  /* 0x000000029200720c */ /* 0x000fe40003f44070 */
[----:B------:R-:W-:Y:S02]  /*8790*/  ISETP.GT.U32.AND.EX P1, PT, R147, RZ, PT, P1 ;  /* 0x000000ff9300720c */ /* 0x000fe40003f24110 */
[----:B------:R-:W-:Y:S01]  /*87a0*/  IADD3 R218, P6, PT, R134, 0x170, RZ ;  /* 0x0000017086da7810 */ /* 0x000fe20007fde0ff */
[----:B------:R-:W-:Y:S01]  /*87b0*/  FMUL R80, R80, UR14 ;  /* 0x0000000e50507c20 */ /* 0x000fe20008400000 */
[----:B------:R-:W-:Y:S01]  /*87c0*/  FMNMX3 R5, R4, R19, R20, !PT ;  /* 0x0000001304057276 */ /* 0x000fe20007800014 */
[----:B------:R-:W-:Y:S01]  /*87d0*/  FMUL R52, R52, UR14 ;  /* 0x0000000e34347c20 */ /* 0x000fe20008400000 */
[----:B------:R-:W-:-:S02]  /*87e0*/  ISETP.GT.U32.AND.EX P2, PT, R151, RZ, PT, P2 ;  /* 0x000000ff9700720c */ /* 0x000fc40003f44120 */
[----:B------:R-:W-:Y:S01]  /*87f0*/  FSEL R78, R78, -INF , !P1 ;  /* 0xff8000004e4e7808 */ /* 0x000fe20004800000 */
[----:B------:R-:W-:Y:S01]  /*8800*/  IMAD.X R223, RZ, RZ, R133, P6 ;  /* 0x000000ffffdf7224 */ /* 0x000fe200030e0685 */
[----:B------:R-:W-:Y:S02]  /*8810*/  FSEL R51, R51, -INF , !P0 ;  /* 0xff80000033337808 */ /* 0x000fe40004000000 */
[----:B------:R-:W-:Y:S02]  /*8820*/  FSEL R68, R68, -INF , !P3 ;  /* 0xff80000044447808 */ /* 0x000fe40005800000 */
[-C--:B------:R-:W-:Y:S02]  /*8830*/  ISETP.GT.U32.AND P1, PT, R152, R2.reuse, PT ;  /* 0x000000029800720c */ /* 0x080fe40003f24070 */
[----:B------:R-:W-:Y:S02]  /*8840*/  ISETP.GT.U32.AND.EX P0, PT, R225, RZ, PT, P5 ;  /* 0x000000ffe100720c */ /* 0x000fe40003f04150 */
[-C--:B------:R-:W-:Y:S01]  /*8850*/  ISETP.GT.U32.AND P3, PT, R6, R2.reuse, PT ;  /* 0x000000020600720c */ /* 0x080fe20003f64070 */
[----:B------:R-:W-:Y:S01]  /*8860*/  FMUL R83, R83, UR14 ;  /* 0x0000000e53537c20 */ /* 0x000fe20008400000 */
[----:B------:R-:W-:-:S02]  /*8870*/  ISETP.GT.U32.AND P6, PT, R220, R2, PT ;  /* 0x00000002dc00720c */ /* 0x000fc40003fc4070 */
[----:B------:R-:W-:Y:S02]  /*8880*/  FMNMX3 R6, R5, R21, R22, !PT ;  /* 0x0000001505067276 */ /* 0x000fe40007800016 */
[----:B------:R-:W-:Y:S02]  /*8890*/  FSEL R80, R80, -INF , !P2 ;  /* 0xff80000050507808 */ /* 0x000fe40005000000 */
[----:B------:R-:W-:Y:S02]  /*88a0*/  IADD3 R225, P5, PT, R134, 0x171, RZ ;  /* 0x0000017186e17810 */ /* 0x000fe40007fbe0ff */
[----:B------:R-:W-:Y:S02]  /*88b0*/  ISETP.GT.U32.AND P2, PT, R150, R2, PT ;  /* 0x000000029600720c */ /* 0x000fe40003f44070 */
[----:B------:R-:W-:Y:S02]  /*88c0*/  ISETP.GT.U32.AND.EX P1, PT, R157, RZ, PT, P1 ;  /* 0x000000ff9d00720c */ /* 0x000fe40003f24110 */
[----:B------:R-:W-:Y:S01]  /*88d0*/  FSEL R52, R52, -INF , !P0 ;  /* 0xff80000034347808 */ /* 0x000fe20004000000 */
[----:B------:R-:W-:Y:S01]  /*88e0*/  FMUL R53, R53, UR14 ;  /* 0x0000000e35357c20 */ /* 0x000fe20008400000 */
[----:B------:R-:W-:Y:S01]  /*88f0*/  ISETP.GT.U32.AND.EX P0, PT, R227, RZ, PT, P6 ;  /* 0x000000ffe300720c */ /* 0x000fe20003f04160 */
[----:B------:R-:W-:Y:S01]  /*8900*/  FMUL R82, R82, UR14 ;  /* 0x0000000e52527c20 */ /* 0x000fe20008400000 */
[----:B------:R-:W-:-:S02]  /*8910*/  FMNMX3 R6, R6, R23, R24, !PT ;  /* 0x0000001706067276 */ /* 0x000fc40007800018 */
[----:B------:R-:W-:Y:S02]  /*8920*/  IADD3 R227, P6, PT, R134, 0x172, RZ ;  /* 0x0000017286e37810 */ /* 0x000fe40007fde0ff */
[----:B------:R-:W-:Y:S02]  /*8930*/  IADD3.X R220, PT, PT, RZ, R133, RZ, P5, !PT ;  /* 0x00000085ffdc7210 */ /* 0x000fe40002ffe4ff */
[----:B------:R-:W-:Y:S02]  /*8940*/  ISETP.GT.U32.AND.EX P2, PT, R155, RZ, PT, P2 ;  /* 0x000000ff9b00720c */ /* 0x000fe40003f44120 */
[----:B------:R-:W-:Y:S02]  /*8950*/  FSEL R83, R83, -INF , !P1 ;  /* 0xff80000053537808 */ /* 0x000fe40004800000 */
[-C--:B------:R-:W-:Y:S02]  /*8960*/  ISETP.GT.U32.AND P5, PT, R222, R2.reuse, PT ;  /* 0x00000002de00720c */ /* 0x080fe40003fa4070 */
[----:B------:R-:W-:-:S02]  /*8970*/  ISETP.GT.U32.AND P1, PT, R156, R2, PT ;  /* 0x000000029c00720c */ /* 0x000fc40003f24070 */
[----:B------:R-:W-:Y:S01]  /*8980*/  FMNMX3 R7, R6, R25, R26, !PT ;  /* 0x0000001906077276 */ /* 0x000fe2000780001a */
[----:B------:R-:W-:Y:S01]  /*8990*/  IMAD.X R222, RZ, RZ, R133, P6 ;  /* 0x000000ffffde7224 */ /* 0x000fe200030e0685 */
[----:B------:R-:W-:Y:S01]  /*89a0*/  FSEL R53, R53, -INF , !P0 ;  /* 0xff80000035357808 */ /* 0x000fe20004000000 */
[----:B------:R-:W-:Y:S01]  /*89b0*/  FMUL R85, R85, UR14 ;  /* 0x0000000e55557c20 */ /* 0x000fe20008400000 */
[----:B------:R-:W-:Y:S01]  /*89c0*/  FSEL R82, R82, -INF , !P2 ;  /* 0xff80000052527808 */ /* 0x000fe20005000000 */
[----:B------:R-:W-:Y:S01]  /*89d0*/  FMUL R54, R54, UR14 ;  /* 0x0000000e36367c20 */ /* 0x000fe20008400000 */
[-C--:B------:R-:W-:Y:S02]  /*89e0*/  ISETP.GT.U32.AND P6, PT, R224, R2.reuse, PT ;  /* 0x00000002e000720c */ /* 0x080fe40003fc4070 */
[----:B------:R-:W-:Y:S02]  /*89f0*/  ISETP.GT.U32.AND.EX P0, PT, R229, RZ, PT, P5 ;  /* 0x000000ffe500720c */ /* 0x000fe40003f04150 */
[----:B------:R-:W-:-:S02]  /*8a00*/  ISETP.GT.U32.AND P2, PT, R154, R2, PT ;  /* 0x000000029a00720c */ /* 0x000fc40003f44070 */
[----:B------:R-:W-:Y:S02]  /*8a10*/  ISETP.GT.U32.AND.EX P1, PT, R161, RZ, PT, P1 ;  /* 0x000000ffa100720c */ /* 0x000fe40003f24110 */
[----:B------:R-:W-:Y:S02]  /*8a20*/  IADD3 R224, P5, PT, R134, 0x173, RZ ;  /* 0x0000017386e07810 */ /* 0x000fe40007fbe0ff */
[----:B------:R-:W-:Y:S01]  /*8a30*/  FMNMX3 R8, R7, R27, R28, !PT ;  /* 0x0000001b07087276 */ /* 0x000fe2000780001c */
[----:B------:R-:W-:Y:S01]  /*8a40*/  FMUL R84, R84, UR14 ;  /* 0x0000000e54547c20 */ /* 0x000fe20008400000 */
[----:B------:R-:W-:Y:S02]  /*8a50*/  ISETP.GT.U32.AND.EX P2, PT, R159, RZ, PT, P2 ;  /* 0x000000ff9f00720c */ /* 0x000fe40003f44120 */
[----:B------:R-:W-:Y:S01]  /*8a60*/  FSEL R85, R85, -INF , !P1 ;  /* 0xff80000055557808 */ /* 0x000fe20004800000 */
[----:B------:R-:W-:Y:S01]  /*8a70*/  IMAD.X R229, RZ, RZ, R133, P5 ;  /* 0x000000ffffe57224 */ /* 0x000fe200028e0685 */
[----:B------:R-:W-:-:S02]  /*8a80*/  ISETP.GT.U32.AND P1, PT, R165, R2, PT ;  /* 0x00000002a500720c */ /* 0x000fc40003f24070 */
[----:B------:R-:W-:Y:S01]  /*8a90*/  FMNMX3 R8, R8, R29, R30, !PT ;  /* 0x0000001d08087276 */ /* 0x000fe2000780001e */
[----:B------:R-:W-:Y:S01]  /*8aa0*/  FMUL R55, R55, UR14 ;  /* 0x0000000e37377c20 */ /* 0x000fe20008400000 */
[----:B------:R-:W-:Y:S01]  /*8ab0*/  FSEL R54, R54, -INF , !P0 ;  /* 0xff80000036367808 */ /* 0x000fe20004000000 */
[----:B------:R-:W-:Y:S01]  /*8ac0*/  FMUL R87, R87, UR14 ;  /* 0x0000000e57577c20 */ /* 0x000fe20008400000 */
[-C--:B------:R-:W-:Y:S02]  /*8ad0*/  ISETP.GT.U32.AND P5, PT, R226, R2.reuse, PT ;  /* 0x00000002e200720c */ /* 0x080fe40003fa4070 */
[----:B------:R-:W-:Y:S02]  /*8ae0*/  ISETP.GT.U32.AND.EX P0, PT, R231, RZ, PT, P6 ;  /* 0x000000ffe700720c */ /* 0x000fe40003f04160 */
[----:B------:R-:W-:Y:S02]  /*8af0*/  IADD3 R226, P6, PT, R134, 0x174, RZ ;  /* 0x0000017486e27810 */ /* 0x000fe40007fde0ff */
[----:B------:R-:W-:Y:S01]  /*8b00*/  FSEL R84, R84, -INF , !P2 ;  /* 0xff80000054547808 */ /* 0x000fe20005000000 */
[----:B------:R-:W-:Y:S01]  /*8b10*/  FMUL R72, R72, UR14 ;  /* 0x0000000e48487c20 */ /* 0x000fe20008400000 */
[----:B------:R-:W-:-:S02]  /*8b20*/  ISETP.GT.U32.AND P2, PT, R158, R2, PT ;  /* 0x000000029e00720c */ /* 0x000fc40003f44070 */
[----:B------:R-:W-:Y:S02]  /*8b30*/  ISETP.GT.U32.AND.EX P1, PT, R160, RZ, PT, P1 ;  /* 0x000000ffa000720c */ /* 0x000fe40003f24110 */
[----:B------:R-:W-:Y:S01]  /*8b40*/  FMNMX3 R10, R8, R31, R32, !PT ;  /* 0x0000001f080a7276 */ /* 0x000fe20007800020 */
[----:B------:R-:W-:Y:S01]  /*8b50*/  FMUL R86, R86, UR14 ;  /* 0x0000000e56567c20 */ /* 0x000fe20008400000 */
[----:B------:R-:W-:Y:S02]  /*8b60*/  ISETP.GT.U32.AND.EX P3, PT, R136, RZ, PT, P3 ;  /* 0x000000ff8800720c */ /* 0x000fe40003f64130 */
[----:B------:R-:W-:Y:S02]  /*8b70*/  IADD3.X R231, PT, PT, RZ, R133, RZ, P6, !PT ;  /* 0x00000085ffe77210 */ /* 0x000fe400037fe4ff */
[----:B------:R-:W-:Y:S01]  /*8b80*/  FSEL R55, R55, -INF , !P0 ;  /* 0xff80000037377808 */ /* 0x000fe20004000000 */
[----:B------:R-:W-:Y:S01]  /*8b90*/  FMUL R56, R56, UR14 ;  /* 0x0000000e38387c20 */ /* 0x000fe20008400000 */
[----:B------:R-:W-:-:S02]  /*8ba0*/  ISETP.GT.U32.AND P6, PT, R228, R2, PT ;  /* 0x00000002e400720c */ /* 0x000fc40003fc4070 */
[----:B------:R-:W-:Y:S02]  /*8bb0*/  ISETP.GT.U32.AND.EX P0, PT, R232, RZ, PT, P5 ;  /* 0x000000ffe800720c */ /* 0x000fe40003f04150 */
[----:B------:R-:W-:Y:S02]  /*8bc0*/  ISETP.GT.U32.AND.EX P2, PT, R163, RZ, PT, P2 ;  /* 0x000000ffa300720c */ /* 0x000fe40003f44120 */
[----:B------:R-:W-:Y:S02]  /*8bd0*/  FSEL R87, R87, -INF , !P1 ;  /* 0xff80000057577808 */ /* 0x000fe40004800000 */
[----:B------:R-:W-:Y:S02]  /*8be0*/  FMNMX3 R10, R10, R33, R34, !PT ;  /* 0x000000210a0a7276 */ /* 0x000fe40007800022 */
[----:B------:R-:W-:Y:S02]  /*8bf0*/  IADD3 R228, P5, PT, R134, 0x175, RZ ;  /* 0x0000017586e47810 */ /* 0x000fe40007fbe0ff */
[----:B------:R-:W-:-:S02]  /*8c00*/  ISETP.GT.U32.AND P1, PT, R164, R2, PT ;  /* 0x00000002a400720c */ /* 0x000fc40003f24070 */
[----:B------:R-:W-:Y:S01]  /*8c10*/  FSEL R72, R72, -INF , !P3 ;  /* 0xff80000048487808 */ /* 0x000fe20005800000 */
[----:B------:R-:W-:Y:S01]  /*8c20*/  FMUL R89, R89, UR14 ;  /* 0x0000000e59597c20 */ /* 0x000fe20008400000 */
[-C--:B------:R-:W-:Y:S02]  /*8c30*/  ISETP.GT.U32.AND P3, PT, R11, R2.reuse, PT ;  /* 0x000000020b00720c */ /* 0x080fe40003f64070 */
[----:B------:R-:W-:Y:S02]  /*8c40*/  FSEL R86, R86, -INF , !P2 ;  /* 0xff80000056567808 */ /* 0x000fe40005000000 */
[----:B------:R-:W-:Y:S01]  /*8c50*/  FMNMX3 R11, R10, R35, R36, !PT ;  /* 0x000000230a0b7276 */ /* 0x000fe20007800024 */
[----:B------:R-:W-:Y:S01]  /*8c60*/  IMAD.X R232, RZ, RZ, R133, P5 ;  /* 0x000000ffffe87224 */ /* 0x000fe200028e0685 */
[-C--:B------:R-:W-:Y:S02]  /*8c70*/  ISETP.GT.U32.AND P2, PT, R167, R2.reuse, PT ;  /* 0x00000002a700720c */ /* 0x080fe40003f44070 */
[----:B------:R-:W-:Y:S01]  /*8c80*/  ISETP.GT.U32.AND.EX P1, PT, R169, RZ, PT, P1 ;  /* 0x000000ffa900720c */ /* 0x000fe20003f24110 */
[----:B------:R-:W-:Y:S01]  /*8c90*/  FMUL R57, R57, UR14 ;  /* 0x0000000e39397c20 */ /* 0x000fe20008400000 */
[----:B------:R-:W-:Y:S01]  /*8ca0*/  FSEL R56, R56, -INF , !P0 ;  /* 0xff80000038387808 */ /* 0x000fe20004000000 */
[----:B------:R-:W-:Y:S01]  /*8cb0*/  FMUL R4, R90, UR14 ;  /* 0x0000000e5a047c20 */ /* 0x000fe20008400000 */
[----:B------:R-:W-:Y:S01]  /*8cc0*/  ISETP.GT.U32.AND P5, PT, R230, R2, PT ;  /* 0x00000002e600720c */ /* 0x000fe20003fa4070 */
[----:B------:R-:W-:Y:S01]  /*8cd0*/  FMUL R88, R88, UR14 ;  /* 0x0000000e58587c20 */ /* 0x000fe20008400000 */
[----:B------:R-:W-:-:S02]  /*8ce0*/  ISETP.GT.U32.AND.EX P0, PT, R234, RZ, PT, P6 ;  /* 0x000000ffea00720c */ /* 0x000fc40003f04160 */
[----:B------:R-:W-:Y:S02]  /*8cf0*/  IADD3 R230, P6, PT, R134, 0x176, RZ ;  /* 0x0000017686e67810 */ /* 0x000fe40007fde0ff */
[----:B------:R-:W-:Y:S02]  /*8d00*/  FMNMX3 R90, R11, R37, R38, !PT ;  /* 0x000000250b5a7276 */ /* 0x000fe40007800026 */
[----:B------:R-:W-:Y:S02]  /*8d10*/  ISETP.GT.U32.AND.EX P2, PT, R162, RZ, PT, P2 ;  /* 0x000000ffa200720c */ /* 0x000fe40003f44120 */
[----:B------:R-:W-:Y:S02]  /*8d20*/  FSEL R89, R89, -INF , !P1 ;  /* 0xff80000059597808 */ /* 0x000fe40004800000 */
[----:B------:R-:W-:Y:S01]  /*8d30*/  ISETP.GT.U32.AND P1, PT, R168, R2, PT ;  /* 0x00000002a800720c */ /* 0x000fe20003f24070 */
[----:B------:R-:W-:Y:S01]  /*8d40*/  FMUL R58, R58, UR14 ;  /* 0x0000000e3a3a7c20 */ /* 0x000fe20008400000 */
[----:B------:R-:W-:Y:S01]  /*8d50*/  FSEL R57, R57, -INF , !P0 ;  /* 0xff80000039397808 */ /* 0x000fe20004000000 */
[----:B------:R-:W-:Y:S01]  /*8d60*/  IMAD.X R234, RZ, RZ, R133, P6 ;  /* 0x000000ffffea7224 */ /* 0x000fe200030e0685 */
[----:B------:R-:W-:Y:S01]  /*8d70*/  FMNMX3 R90, R90, R39, R40, !PT ;  /* 0x000000275a5a7276 */ /* 0x000fe20007800028 */
[----:B------:R-:W-:Y:S01]  /*8d80*/  FMUL R5, R91, UR14 ;  /* 0x0000000e5b057c20 */ /* 0x000fe20008400000 */
[----:B------:R-:W-:-:S02]  /*8d90*/  ISETP.GT.U32.AND.EX P0, PT, R236, RZ, PT, P5 ;  /* 0x000000ffec00720c */ /* 0x000fc40003f04150 */
[----:B------:R-:W-:Y:S02]  /*8da0*/  FSEL R88, R88, -INF , !P2 ;  /* 0xff80000058587808 */ /* 0x000fe40005000000 */
[-C--:B------:R-:W-:Y:S02]  /*8db0*/  ISETP.GT.U32.AND P6, PT, R233, R2.reuse, PT ;  /* 0x00000002e900720c */ /* 0x080fe40003fc4070 */
[----:B------:R-:W-:Y:S02]  /*8dc0*/  ISETP.GT.U32.AND P2, PT, R166, R2, PT ;  /* 0x00000002a600720c */ /* 0x000fe40003f44070 */
[----:B------:R-:W-:Y:S02]  /*8dd0*/  ISETP.GT.U32.AND.EX P1, PT, R173, RZ, PT, P1 ;  /* 0x000000ffad00720c */ /* 0x000fe40003f24110 */
[----:B------:R-:W-:Y:S02]  /*8de0*/  IADD3 R236, P5, PT, R134, 0x177, RZ ;  /* 0x0000017786ec7810 */ /* 0x000fe40007fbe0ff */
[----:B------:R-:W-:Y:S01]  /*8df0*/  FMNMX3 R90, R90, R41, R42, !PT ;  /* 0x000000295a5a7276 */ /* 0x000fe2000780002a */
[----:B------:R-:W-:Y:S01]  /*8e00*/  FMUL R59, R59, UR14 ;  /* 0x0000000e3b3b7c20 */ /* 0x000fe20008400000 */
[----:B------:R-:W-:-:S02]  /*8e10*/  FSEL R58, R58, -INF , !P0 ;  /* 0xff8000003a3a7808 */ /* 0x000fc40004000000 */
[----:B------:R-:W-:Y:S02]  /*8e20*/  ISETP.GT.U32.AND.EX P0, PT, R238, RZ, PT, P6 ;  /* 0x000000ffee00720c */ /* 0x000fe40003f04160 */
[----:B------:R-:W-:Y:S02]  /*8e30*/  ISETP.GT.U32.AND.EX P2, PT, R171, RZ, PT, P2 ;  /* 0x000000ffab00720c */ /* 0x000fe40003f44120 */
[----:B------:R-:W-:Y:S02]  /*8e40*/  FSEL R5, R5, -INF , !P1 ;  /* 0xff80000005057808 */ /* 0x000fe40004800000 */
[----:B------:R-:W-:Y:S02]  /*8e50*/  IADD3.X R233, PT, PT, RZ, R133, RZ, P5, !PT ;  /* 0x00000085ffe97210 */ /* 0x000fe40002ffe4ff */
[----:B------:R-:W-:Y:S02]  /*8e60*/  IADD3 R238, P6, PT, R134, 0x178, RZ ;  /* 0x0000017886ee7810 */ /* 0x000fe40007fde0ff */
[----:B------:R-:W-:-:S02]  /*8e70*/  ISETP.GT.U32.AND P1, PT, R177, R2, PT ;  /* 0x00000002b100720c */ /* 0x000fc40003f24070 */
[-C--:B------:R-:W-:Y:S02]  /*8e80*/  ISETP.GT.U32.AND P5, PT, R235, R2.reuse, PT ;  /* 0x00000002eb00720c */ /* 0x080fe40003fa4070 */
[----:B------:R-:W-:Y:S01]  /*8e90*/  FMNMX3 R90, R90, R43, R44, !PT ;  /* 0x0000002b5a5a7276 */ /* 0x000fe2000780002c */
[----:B------:R-:W-:Y:S01]  /*8ea0*/  FMUL R7, R93, UR14 ;  /* 0x0000000e5d077c20 */ /* 0x000fe20008400000 */
[----:B------:R-:W-:Y:S01]  /*8eb0*/  FSEL R4, R4, -INF , !P2 ;  /* 0xff80000004047808 */ /* 0x000fe20005000000 */
[----:B------:R-:W-:Y:S01]  /*8ec0*/  FMUL R60, R60, UR14 ;  /* 0x0000000e3c3c7c20 */ /* 0x000fe20008400000 */
[----:B------:R-:W-:Y:S01]  /*8ed0*/  FSEL R59, R59, -INF , !P0 ;  /* 0xff8000003b3b7808 */ /* 0x000fe20004000000 */
[----:B------:R-:W-:Y:S01]  /*8ee0*/  IMAD.X R235, RZ, RZ, R133, P6 ;  /* 0x000000ffffeb7224 */ /* 0x000fe200030e0685 */
[----:B------:R-:W-:Y:S02]  /*8ef0*/  ISETP.GT.U32.AND P2, PT, R170, R2, PT ;  /* 0x00000002aa00720c */ /* 0x000fe40003f44070 */
[----:B------:R-:W-:-:S02]  /*8f00*/  ISETP.GT.U32.AND.EX P1, PT, R172, RZ, PT, P1 ;  /* 0x000000ffac00720c */ /* 0x000fc40003f24110 */
[----:B------:R-:W-:Y:S02]  /*8f10*/  ISETP.GT.U32.AND.EX P0, PT, R240, RZ, PT, P5 ;  /* 0x000000fff000720c */ /* 0x000fe40003f04150 */
[----:B------:R-:W-:Y:S01]  /*8f20*/  FMNMX3 R90, R90, R45, R46, !PT ;  /* 0x0000002d5a5a7276 */ /* 0x000fe2000780002e */
[----:B------:R-:W-:Y:S01]  /*8f30*/  FMUL R6, R92, UR14 ;  /* 0x0000000e5c067c20 */ /* 0x000fe20008400000 */
[----:B------:R-:W-:Y:S01]  /*8f40*/  ISETP.GT.U32.AND P6, PT, R237, R2, PT ;  /* 0x00000002ed00720c */ /* 0x000fe20003fc4070 */
[----:B------:R-:W-:Y:S01]  /*8f50*/  FMUL R61, R61, UR14 ;  /* 0x0000000e3d3d7c20 */ /* 0x000fe20008400000 */
[----:B------:R-:W-:Y:S02]  /*8f60*/  IADD3 R237, P5, PT, R134, 0x179, RZ ;  /* 0x0000017986ed7810 */ /* 0x000fe40007fbe0ff */
[----:B------:R-:W-:Y:S02]  /*8f70*/  ISETP.GT.U32.AND.EX P2, PT, R175, RZ, PT, P2 ;  /* 0x000000ffaf00720c */ /* 0x000fe40003f44120 */
[----:B------:R-:W-:-:S02]  /*8f80*/  FSEL R7, R7, -INF , !P1 ;  /* 0xff80000007077808 */ /* 0x000fc40004800000 */
[----:B------:R-:W-:Y:S02]  /*8f90*/  FSEL R60, R60, -INF , !P0 ;  /* 0xff8000003c3c7808 */ /* 0x000fe40004000000 */
[-C--:B------:R-:W-:Y:S02]  /*8fa0*/  ISETP.GT.U32.AND P1, PT, R176, R2.reuse, PT ;  /* 0x00000002b000720c */ /* 0x080fe40003f24070 */
[----:B------:R-:W-:Y:S02]  /*8fb0*/  FMNMX3 R90, R90, R47, R48, !PT ;  /* 0x0000002f5a5a7276 */ /* 0x000fe40007800030 */
[-C--:B------:R-:W-:Y:S02]  /*8fc0*/  ISETP.GT.U32.AND P0, PT, R239, R2.reuse, PT ;  /* 0x00000002ef00720c */ /* 0x080fe40003f04070 */
[----:B------:R-:W-:Y:S01]  /*8fd0*/  ISETP.GT.U32.AND.EX P6, PT, R242, RZ, PT, P6 ;  /* 0x000000fff200720c */ /* 0x000fe20003fc4160 */
[----:B------:R-:W-:Y:S01]  /*8fe0*/  FMUL R9, R95, UR14 ;  /* 0x0000000e5f097c20 */ /* 0x000fe20008400000 */
[----:B------:R-:W-:Y:S01]  /*8ff0*/  FSEL R6, R6, -INF , !P2 ;  /* 0xff80000006067808 */ /* 0x000fe20005000000 */
[----:B------:R-:W-:Y:S01]  /*9000*/  IMAD.X R240, RZ, RZ, R133, P5 ;  /* 0x000000fffff07224 */ /* 0x000fe200028e0685 */
[----:B------:R-:W-:Y:S01]  /*9010*/  ISETP.GT.U32.AND P2, PT, R179, R2, PT ;  /* 0x00000002b300720c */ /* 0x000fe20003f44070 */
[----:B------:R-:W-:Y:S01]  /*9020*/  FMUL R62, R62, UR14 ;  /* 0x0000000e3e3e7c20 */ /* 0x000fe20008400000 */
[----:B------:R-:W-:-:S02]  /*9030*/  ISETP.GT.U32.AND.EX P1, PT, R181, RZ, PT, P1 ;  /* 0x000000ffb500720c */ /* 0x000fc40003f24110 */
[----:B------:R-:W-:Y:S02]  /*9040*/  FMNMX3 R90, R90, R49, R50, !PT ;  /* 0x000000315a5a7276 */ /* 0x000fe40007800032 */
[----:B------:R-:W-:Y:S02]  /*9050*/  IADD3 R239, P5, PT, R134, 0x17a, RZ ;  /* 0x0000017a86ef7810 */ /* 0x000fe40007fbe0ff */
[----:B------:R-:W-:Y:S02]  /*9060*/  ISETP.GT.U32.AND.EX P0, PT, R243, RZ, PT, P0 ;  /* 0x000000fff300720c */ /* 0x000fe40003f04100 */
[----:B------:R-:W-:Y:S01]  /*9070*/  FSEL R61, R61, -INF , !P6 ;  /* 0xff8000003d3d7808 */ /* 0x000fe20007000000 */
[----:B------:R-:W-:Y:S01]  /*9080*/  FMUL R8, R94, UR14 ;  /* 0x0000000e5e087c20 */ /* 0x000fe20008400000 */
[----:B------:R-:W-:Y:S02]  /*9090*/  IADD3 R243, P6, PT, R134, 0x17f, RZ ;  /* 0x0000017f86f37810 */ /* 0x000fe40007fde0ff */
[----:B------:R-:W-:-:S02]  /*90a0*/  ISETP.GT.U32.AND.EX P2, PT, R174, RZ, PT, P2 ;  /* 0x000000ffae00720c */ /* 0x000fc40003f44120 */
[----:B------:R-:W-:Y:S02]  /*90b0*/  FSEL R9, R9, -INF , !P1 ;  /* 0xff80000009097808 */ /* 0x000fe40004800000 */
[----:B------:R-:W-:Y:S02]  /*90c0*/  FMNMX3 R90, R90, R51, R52, !PT ;  /* 0x000000335a5a7276 */ /* 0x000fe40007800034 */
[----:B------:R-:W-:Y:S02]  /*90d0*/  IADD3.X R242, PT, PT, RZ, R133, RZ, P5, !PT ;  /* 0x00000085fff27210 */ /* 0x000fe40002ffe4ff */
[-C--:B------:R-:W-:Y:S02]  /*90e0*/  ISETP.GT.U32.AND P1, PT, R180, R2.reuse, PT ;  /* 0x00000002b400720c */ /* 0x080fe40003f24070 */
[-C--:B------:R-:W-:Y:S01]  /*90f0*/  ISETP.GT.U32.AND P5, PT, R243, R2.reuse, PT ;  /* 0x00000002f300720c */ /* 0x080fe20003fa4070 */
[----:B------:R-:W-:Y:S01]  /*9100*/  IMAD.X R243, RZ, RZ, R133, P6 ;  /* 0x000000fffff37224 */ /* 0x000fe200030e0685 */
[----:B------:R-:W-:Y:S01]  /*9110*/  FSEL R62, R62, -INF , !P0 ;  /* 0xff8000003e3e7808 */ /* 0x000fe20004000000 */
[----:B------:R-:W-:Y:S01]  /*9120*/  FMUL R11, R97, UR14 ;  /* 0x0000000e610b7c20 */ /* 0x000fe20008400000 */
[----:B------:R-:W-:-:S02]  /*9130*/  ISETP.GT.U32.AND P0, PT, R241, R2, PT ;  /* 0x00000002f100720c */ /* 0x000fc40003f04070 */
[----:B------:R-:W-:Y:S02]  /*9140*/  IADD3 R241, P6, PT, R134, 0x17b, RZ ;  /* 0x0000017b86f17810 */ /* 0x000fe40007fde0ff */
[----:B------:R-:W-:Y:S02]  /*9150*/  FSEL R8, R8, -INF , !P2 ;  /* 0xff80000008087808 */ /* 0x000fe40005000000 */
[----:B------:R-:W-:Y:S02]  /*9160*/  FMNMX3 R90, R90, R53, R54, !PT ;  /* 0x000000355a5a7276 */ /* 0x000fe40007800036 */
[----:B------:R-:W-:Y:S02]  /*9170*/  ISETP.GT.U32.AND P2, PT, R178, R2, PT ;  /* 0x00000002b200720c */ /* 0x000fe40003f44070 */
[----:B------:R-:W-:Y:S01]  /*9180*/  ISETP.GT.U32.AND.EX P1, PT, R185, RZ, PT, P1 ;  /* 0x000000ffb900720c */ /* 0x000fe20003f24110 */
[----:B------:R-:W-:Y:S01]  /*9190*/  FMUL R10, R96, UR14 ;  /* 0x0000000e600a7c20 */ /* 0x000fe20008400000 */
[----:B------:R-:W-:Y:S01]  /*91a0*/  ISETP.GT.U32.AND.EX P5, PT, R243, RZ, PT, P5 ;  /* 0x000000fff300720c */ /* 0x000fe20003fa4150 */
[----:B------:R-:W-:Y:S01]  /*91b0*/  IMAD.X R243, RZ, RZ, R133, P6 ;  /* 0x000000fffff37224 */ /* 0x000fe200030e0685 */
[----:B------:R-:W-:-:S02]  /*91c0*/  FMNMX3 R90, R90, R55, R56, !PT ;  /* 0x000000375a5a7276 */ /* 0x000fc40007800038 */
[----:B------:R-:W-:Y:S02]  /*91d0*/  ISETP.GT.U32.AND.EX P2, PT, R183, RZ, PT, P2 ;  /* 0x000000ffb700720c */ /* 0x000fe40003f44120 */
[----:B------:R-:W-:Y:S02]  /*91e0*/  FSEL R11, R11, -INF , !P1 ;  /* 0xff8000000b0b7808 */ /* 0x000fe40004800000 */
[----:B------:R-:W-:Y:S02]  /*91f0*/  ISETP.GT.U32.AND.EX P6, PT, R244, RZ, PT, P0 ;  /* 0x000000fff400720c */ /* 0x000fe40003fc4100 */
[----:B------:R-:W-:Y:S02]  /*9200*/  ISETP.GT.U32.AND P1, PT, R189, R2, PT ;  /* 0x00000002bd00720c */ /* 0x000fe40003f24070 */
[----:B------:R-:W-:Y:S01]  /*9210*/  IADD3 R244, P0, PT, R134, 0x17c, RZ ;  /* 0x0000017c86f47810 */ /* 0x000fe20007f1e0ff */
[----:B------:R-:W-:Y:S01]  /*9220*/  FMUL R93, R99, UR14 ;  /* 0x0000000e635d7c20 */ /* 0x000fe20008400000 */
[----:B------:R-:W-:-:S02]  /*9230*/  FMNMX3 R90, R90, R57, R58, !PT ;  /* 0x000000395a5a7276 */ /* 0x000fc4000780003a */
[----:B------:R-:W-:Y:S01]  /*9240*/  FSEL R10, R10, -INF , !P2 ;  /* 0xff8000000a0a7808 */ /* 0x000fe20005000000 */
[----:B------:R-:W-:Y:S01]  /*9250*/  FMUL R63, R63, UR14 ;  /* 0x0000000e3f3f7c20 */ /* 0x000fe20008400000 */
[----:B------:R-:W-:Y:S01]  /*9260*/  ISETP.GT.U32.AND P2, PT, R182, R2, PT ;  /* 0x00000002b600720c */ /* 0x000fe20003f44070 */
[----:B------:R-:W-:Y:S01]  /*9270*/  FMUL R64, R64, UR14 ;  /* 0x0000000e40407c20 */ /* 0x000fe20008400000 */
[----:B------:R-:W-:Y:S02]  /*9280*/  ISETP.GT.U32.AND.EX P1, PT, R184, RZ, PT, P1 ;  /* 0x000000ffb800720c */ /* 0x000fe40003f24110 */
[----:B------:R-:W-:Y:S01]  /*9290*/  IADD3.X R248, PT, PT, RZ, R133, RZ, P0, !PT ;  /* 0x00000085fff87210 */ /* 0x000fe200007fe4ff */
[----:B------:R-:W-:Y:S01]  /*92a0*/  FMUL R91, R98, UR14 ;  /* 0x0000000e625b7c20 */ /* 0x000fe20008400000 */
[----:B------:R-:W-:Y:S02]  /*92b0*/  ISETP.GT.U32.AND.EX P0, PT, R245, RZ, PT, P4 ;  /* 0x000000fff500720c */ /* 0x000fe40003f04140 */
[----:B------:R-:W-:-:S02]  /*92c0*/  FMNMX3 R90, R90, R59, R60, !PT ;  /* 0x0000003b5a5a7276 */ /* 0x000fc4000780003c */
[----:B------:R-:W-:Y:S02]  /*92d0*/  ISETP.GT.U32.AND.EX P2, PT, R187, RZ, PT, P2 ;  /* 0x000000ffbb00720c */ /* 0x000fe40003f44120 */
[----:B------:R-:W-:Y:S02]  /*92e0*/  FSEL R93, R93, -INF , !P1 ;  /* 0xff8000005d5d7808 */ /* 0x000fe40004800000 */
[----:B------:R-:W-:Y:S02]  /*92f0*/  ISETP.GT.U32.AND P1, PT, R188, R2, PT ;  /* 0x00000002bc00720c */ /* 0x000fe40003f24070 */
[----:B------:R-:W-:Y:S02]  /*9300*/  FSEL R63, R63, -INF , !P6 ;  /* 0xff8000003f3f7808 */ /* 0x000fe40007000000 */
[----:B------:R-:W-:Y:S02]  /*9310*/  FSEL R64, R64, -INF , !P0 ;  /* 0xff80000040407808 */ /* 0x000fe40004000000 */
[----:B------:R-:W-:Y:S01]  /*9320*/  FMNMX3 R90, R90, R61, R62, !PT ;  /* 0x0000003d5a5a7276 */ /* 0x000fe2000780003e */
[----:B------:R-:W-:Y:S01]  /*9330*/  FMUL R95, R101, UR14 ;  /* 0x0000000e655f7c20 */ /* 0x000fe20008400000 */
[----:B------:R-:W-:-:S02]  /*9340*/  FSEL R91, R91, -INF , !P2 ;  /* 0xff8000005b5b7808 */ /* 0x000fc40005000000 */
[-C--:B------:R-:W-:Y:S02]  /*9350*/  ISETP.GT.U32.AND P2, PT, R191, R2.reuse, PT ;  /* 0x00000002bf00720c */ /* 0x080fe40003f44070 */
[----:B------:R-:W-:Y:S02]  /*9360*/  ISETP.GT.U32.AND.EX P1, PT, R193, RZ, PT, P1 ;  /* 0x000000ffc100720c */ /* 0x000fe40003f24110 */
[----:B------:R-:W-:Y:S01]  /*9370*/  FMNMX3 R90, R90, R63, R64, !PT ;  /* 0x0000003f5a5a7276 */ /* 0x000fe20007800040 */
[----:B------:R-:W-:Y:S01]  /*9380*/  FMUL R92, R100, UR14 ;  /* 0x0000000e645c7c20 */ /* 0x000fe20008400000 */
[----:B------:R-:W-:Y:S02]  /*9390*/  ISETP.GT.U32.AND.EX P2, PT, R186, RZ, PT, P2 ;  /* 0x000000ffba00720c */ /* 0x000fe40003f44120 */
[----:B------:R-:W-:Y:S02]  /*93a0*/  FSEL R95, R95, -INF , !P1 ;  /* 0xff8000005f5f7808 */ /* 0x000fe40004800000 */
[----:B------:R-:W-:-:S02]  /*93b0*/  ISETP.GT.U32.AND P1, PT, R192, R2, PT ;  /* 0x00000002c000720c */ /* 0x000fc40003f24070 */
[----:B------:R-:W-:Y:S01]  /*93c0*/  FMNMX3 R90, R90, R65, R66, !PT ;  /* 0x000000415a5a7276 */ /* 0x000fe20007800042 */
[----:B------:R-:W-:Y:S01]  /*93d0*/  FMUL R97, R103, UR14 ;  /* 0x0000000e67617c20 */ /* 0x000fe20008400000 */
[----:B------:R-:W-:Y:S01]  /*93e0*/  FSEL R92, R92, -INF , !P2 ;  /* 0xff8000005c5c7808 */ /* 0x000fe20005000000 */
[----:B------:R-:W-:Y:S01]  /*93f0*/  FMUL R77, R77, UR14 ;  /* 0x0000000e4d4d7c20 */ /* 0x000fe20008400000 */
[----:B------:R-:W-:Y:S02]  /*9400*/  ISETP.GT.U32.AND P2, PT, R190, R2, PT ;  /* 0x00000002be00720c */ /* 0x000fe40003f44070 */
[----:B------:R-:W-:Y:S02]  /*9410*/  ISETP.GT.U32.AND.EX P1, PT, R197, RZ, PT, P1 ;  /* 0x000000ffc500720c */ /* 0x000fe40003f24110 */
[----:B------:R-:W-:Y:S01]  /*9420*/  FMNMX3 R90, R90, R67, R68, !PT ;  /* 0x000000435a5a7276 */ /* 0x000fe20007800044 */
[----:B------:R-:W-:Y:S01]  /*9430*/  FMUL R94, R102, UR14 ;  /* 0x0000000e665e7c20 */ /* 0x000fe20008400000 */
[----:B------:R-:W-:-:S02]  /*9440*/  ISETP.GT.U32.AND.EX P3, PT, R143, RZ, PT, P3 ;  /* 0x000000ff8f00720c */ /* 0x000fc40003f64130 */
[----:B------:R-:W-:Y:S02]  /*9450*/  ISETP.GT.U32.AND.EX P2, PT, R195, RZ, PT, P2 ;  /* 0x000000ffc300720c */ /* 0x000fe40003f44120 */
[----:B------:R-:W-:Y:S02]  /*9460*/  FSEL R97, R97, -INF , !P1 ;  /* 0xff80000061617808 */ /* 0x000fe40004800000 */
[----:B------:R-:W-:Y:S02]  /*9470*/  FMNMX3 R90, R90, R69, R70, !PT ;  /* 0x000000455a5a7276 */ /* 0x000fe40007800046 */
[-C--:B------:R-:W-:Y:S02]  /*9480*/  ISETP.GT.U32.AND P1, PT, R201, R2.reuse, PT ;  /* 0x00000002c900720c */ /* 0x080fe40003f24070 */
[----:B------:R-:W-:Y:S01]  /*9490*/  FSEL R77, R77, -INF , !P3 ;  /* 0xff8000004d4d7808 */ /* 0x000fe20005800000 */
[----:B------:R-:W-:Y:S01]  /*94a0*/  FMUL R99, R105, UR14 ;  /* 0x0000000e69637c20 */ /* 0x000fe20008400000 */
[----:B------:R-:W-:-:S02]  /*94b0*/  ISETP.GT.U32.AND P3, PT, R145, R2, PT ;  /* 0x000000029100720c */ /* 0x000fc40003f64070 */
[----:B------:R-:W-:Y:S02]  /*94c0*/  FSEL R94, R94, -INF , !P2 ;  /* 0xff8000005e5e7808 */ /* 0x000fe40005000000 */
[----:B------:R-:W-:Y:S01]  /*94d0*/  FMNMX3 R90, R90, R71, R72, !PT ;  /* 0x000000475a5a7276 */ /* 0x000fe20007800048 */
[----:B------:R-:W-:Y:S01]  /*94e0*/  FMUL R79, R79, UR14 ;  /* 0x0000000e4f4f7c20 */ /* 0x000fe20008400000 */
[----:B------:R-:W-:Y:S02]  /*94f0*/  ISETP.GT.U32.AND P2, PT, R194, R2, PT ;  /* 0x00000002c200720c */ /* 0x000fe40003f44070 */
[----:B------:R-:W-:Y:S01]  /*9500*/  ISETP.GT.U32.AND.EX P1, PT, R196, RZ, PT, P1 ;  /* 0x000000ffc400720c */ /* 0x000fe20003f24110 */
[----:B------:R-:W-:Y:S01]  /*9510*/  FMUL R96, R104, UR14 ;  /* 0x0000000e68607c20 */ /* 0x000fe20008400000 */
[----:B------:R-:W-:Y:S02]  /*9520*/  ISETP.GT.U32.AND.EX P3, PT, R149, RZ, PT, P3 ;  /* 0x000000ff9500720c */ /* 0x000fe40003f64130 */
[----:B------:R-:W-:-:S02]  /*9530*/  FMNMX3 R90, R90, R73, R74, !PT ;  /* 0x000000495a5a7276 */ /* 0x000fc4000780004a */
[----:B------:R-:W-:Y:S02]  /*9540*/  ISETP.GT.U32.AND.EX P2, PT, R199, RZ, PT, P2 ;  /* 0x000000ffc700720c */ /* 0x000fe40003f44120 */
[----:B------:R-:W-:Y:S02]  /*9550*/  FSEL R99, R99, -INF , !P1 ;  /* 0xff80000063637808 */ /* 0x000fe40004800000 */
[-C--:B------:R-:W-:Y:S02]  /*9560*/  ISETP.GT.U32.AND P1, PT, R200, R2.reuse, PT ;  /* 0x00000002c800720c */ /* 0x080fe40003f24070 */
[----:B------:R-:W-:Y:S01]  /*9570*/  FSEL R79, R79, -INF , !P3 ;  /* 0xff8000004f4f7808 */ /* 0x000fe20005800000 */
[----:B------:R-:W-:Y:S01]  /*9580*/  FMUL R101, R107, UR14 ;  /* 0x0000000e6b657c20 */ /* 0x000fe20008400000 */
[----:B------:R-:W-:Y:S02]  /*9590*/  ISETP.GT.U32.AND P3, PT, R148, R2, PT ;  /* 0x000000029400720c */ /* 0x000fe40003f64070 */
[----:B------:R-:W-:-:S02]  /*95a0*/  FMNMX3 R90, R90, R75, R76, !PT ;  /* 0x0000004b5a5a7276 */ /* 0x000fc4000780004c */
[----:B------:R-:W-:Y:S01]  /*95b0*/  FSEL R96, R96, -INF , !P2 ;  /* 0xff80000060607808 */ /* 0x000fe20005000000 */
[----:B------:R-:W-:Y:S01]  /*95c0*/  FMUL R81, R81, UR14 ;  /* 0x0000000e51517c20 */ /* 0x000fe20008400000 */
[----:B------:R-:W-:Y:S02]  /*95d0*/  ISETP.GT.U32.AND P2, PT, R203, R2, PT ;  /* 0x00000002cb00720c */ /* 0x000fe40003f44070 */
[----:B------:R-:W-:Y:S01]  /*95e0*/  ISETP.GT.U32.AND.EX P1, PT, R205, RZ, PT, P1 ;  /* 0x000000ffcd00720c */ /* 0x000fe20003f24110 */
[----:B------:R-:W-:Y:S01]  /*95f0*/  FMUL R98, R106, UR14 ;  /* 0x0000000e6a627c20 */ /* 0x000fe20008400000 */
[----:B------:R-:W-:Y:S02]  /*9600*/  ISETP.GT.U32.AND.EX P3, PT, R153, RZ, PT, P3 ;  /* 0x000000ff9900720c */ /* 0x000fe40003f64130 */
[----:B------:R-:W-:Y:S02]  /*9610*/  FMNMX3 R90, R90, R77, R78, !PT ;  /* 0x0000004d5a5a7276 */ /* 0x000fe4000780004e */
[----:B------:R-:W-:-:S02]  /*9620*/  ISETP.GT.U32.AND.EX P2, PT, R198, RZ, PT, P2 ;  /* 0x000000ffc600720c */ /* 0x000fc40003f44120 */
[----:B------:R-:W-:Y:S02]  /*9630*/  FSEL R101, R101, -INF , !P1 ;  /* 0xff80000065657808 */ /* 0x000fe40004800000 */
[-C--:B------:R-:W-:Y:S02]  /*9640*/  ISETP.GT.U32.AND P1, PT, R204, R2.reuse, PT ;  /* 0x00000002cc00720c */ /* 0x080fe40003f24070 */
[----:B------:R-:W-:Y:S02]  /*9650*/  FSEL R81, R81, -INF , !P3 ;  /* 0xff80000051517808 */ /* 0x000fe40005800000 */
[----:B------:R-:W-:Y:S01]  /*9660*/  FMNMX3 R90, R90, R79, R80, !PT ;  /* 0x0000004f5a5a7276 */ /* 0x000fe20007800050 */
[----:B------:R-:W-:Y:S01]  /*9670*/  FMUL R103, R109, UR14 ;  /* 0x0000000e6d677c20 */ /* 0x000fe20008400000 */
[----:B------:R-:W-:Y:S02]  /*9680*/  FSEL R98, R98, -INF , !P2 ;  /* 0xff80000062627808 */ /* 0x000fe40005000000 */
[----:B------:R-:W-:-:S02]  /*9690*/  ISETP.GT.U32.AND P2, PT, R202, R2, PT ;  /* 0x00000002ca00720c */ /* 0x000fc40003f44070 */
[----:B------:R-:W-:Y:S02]  /*96a0*/  ISETP.GT.U32.AND.EX P1, PT, R209, RZ, PT, P1 ;  /* 0x000000ffd100720c */ /* 0x000fe40003f24110 */
[----:B------:R-:W-:Y:S01]  /*96b0*/  FMNMX3 R90, R90, R81, R82, !PT ;  /* 0x000000515a5a7276 */ /* 0x000fe20007800052 */
[----:B------:R-:W-:Y:S01]  /*96c0*/  FMUL R100, R108, UR14 ;  /* 0x0000000e6c647c20 */ /* 0x000fe20008400000 */
[----:B------:R-:W-:Y:S02]  /*96d0*/  ISETP.GT.U32.AND.EX P2, PT, R207, RZ, PT, P2 ;  /* 0x000000ffcf00720c */ /* 0x000fe40003f44120 */
[----:B------:R-:W-:Y:S02]  /*96e0*/  FSEL R103, R103, -INF , !P1 ;  /* 0xff80000067677808 */ /* 0x000fe40004800000 */
[----:B------:R-:W-:Y:S02]  /*96f0*/  ISETP.GT.U32.AND P1, PT, R213, R2, PT ;  /* 0x00000002d500720c */ /* 0x000fe40003f24070 */
[----:B------:R-:W-:Y:S01]  /*9700*/  FMNMX3 R90, R90, R83, R84, !PT ;  /* 0x000000535a5a7276 */ /* 0x000fe20007800054 */
[----:B------:R-:W-:Y:S01]  /*9710*/  FMUL R105, R111, UR14 ;  /* 0x0000000e6f697c20 */ /* 0x000fe20008400000 */
[----:B------:R-:W-:-:S02]  /*9720*/  FSEL R100, R100, -INF , !P2 ;  /* 0xff80000064647808 */ /* 0x000fc40005000000 */
[----:B------:R-:W-:Y:S02]  /*9730*/  ISETP.GT.U32.AND P2, PT, R206, R2, PT ;  /* 0x00000002ce00720c */ /* 0x000fe40003f44070 */
[----:B------:R-:W-:Y:S02]  /*9740*/  ISETP.GT.U32.AND.EX P1, PT, R208, RZ, PT, P1 ;  /* 0x000000ffd000720c */ /* 0x000fe40003f24110 */
[----:B------:R-:W-:Y:S01]  /*9750*/  FMNMX3 R90, R90, R85, R86, !PT ;  /* 0x000000555a5a7276 */ /* 0x000fe20007800056 */
[----:B------:R-:W-:Y:S01]  /*9760*/  FMUL R102, R110, UR14 ;  /* 0x0000000e6e667c20 */ /* 0x000fe20008400000 */
[----:B------:R-:W-:Y:S02]  /*9770*/  ISETP.GT.U32.AND.EX P2, PT, R211, RZ, PT, P2 ;  /* 0x000000ffd300720c */ /* 0x000fe40003f44120 */
[----:B------:R-:W-:Y:S02]  /*9780*/  FSEL R105, R105, -INF , !P1 ;  /* 0xff80000069697808 */ /* 0x000fe40004800000 */
[----:B------:R-:W-:-:S02]  /*9790*/  FMNMX3 R90, R90, R87, R88, !PT ;  /* 0x000000575a5a7276 */ /* 0x000fc40007800058 */
[-C--:B------:R-:W-:Y:S01]  /*97a0*/  ISETP.GT.U32.AND P1, PT, R212, R2.reuse, PT ;  /* 0x00000002d400720c */ /* 0x080fe20003f24070 */
[----:B------:R-:W-:Y:S01]  /*97b0*/  FMUL R107, R113, UR14 ;  /* 0x0000000e716b7c20 */ /* 0x000fe20008400000 */
[----:B------:R-:W-:Y:S02]  /*97c0*/  FSEL R102, R102, -INF , !P2 ;  /* 0xff80000066667808 */ /* 0x000fe40005000000 */
[----:B------:R-:W-:Y:S02]  /*97d0*/  FMNMX3 R90, R90, R89, R4, !PT ;  /* 0x000000595a5a7276 */ /* 0x000fe40007800004 */
[----:B------:R-:W-:Y:S02]  /*97e0*/  ISETP.GT.U32.AND P2, PT, R215, R2, PT ;  /* 0x00000002d700720c */ /* 0x000fe40003f44070 */
[----:B------:R-:W-:Y:S01]  /*97f0*/  ISETP.GT.U32.AND.EX P1, PT, R217, RZ, PT, P1 ;  /* 0x000000ffd900720c */ /* 0x000fe20003f24110 */
[----:B------:R-:W-:Y:S01]  /*9800*/  FMUL R104, R112, UR14 ;  /* 0x0000000e70687c20 */ /* 0x000fe20008400000 */
[----:B------:R-:W-:-:S02]  /*9810*/  FMNMX3 R90, R90, R5, R6, !PT ;  /* 0x000000055a5a7276 */ /* 0x000fc40007800006 */
[----:B------:R-:W-:Y:S02]  /*9820*/  ISETP.GT.U32.AND.EX P2, PT, R210, RZ, PT, P2 ;  /* 0x000000ffd200720c */ /* 0x000fe40003f44120 */
[----:B------:R-:W-:Y:S02]  /*9830*/  FSEL R107, R107, -INF , !P1 ;  /* 0xff8000006b6b7808 */ /* 0x000fe40004800000 */
[-C--:B------:R-:W-:Y:S01]  /*9840*/  ISETP.GT.U32.AND P1, PT, R216, R2.reuse, PT ;  /* 0x00000002d800720c */ /* 0x080fe20003f24070 */
[----:B------:R-:W-:Y:S01]  /*9850*/  FMUL R111, R115, UR14 ;  /* 0x0000000e736f7c20 */ /* 0x000fe20008400000 */
[----:B------:R-:W-:Y:S02]  /*9860*/  FMNMX3 R90, R90, R7, R8, !PT ;  /* 0x000000075a5a7276 */ /* 0x000fe40007800008 */
[----:B------:R-:W-:Y:S02]  /*9870*/  FSEL R104, R104, -INF , !P2 ;  /* 0xff80000068687808 */ /* 0x000fe40005000000 */
[----:B------:R-:W-:-:S02]  /*9880*/  ISETP.GT.U32.AND P2, PT, R214, R2, PT ;  /* 0x00000002d600720c */ /* 0x000fc40003f44070 */
[----:B------:R-:W-:Y:S01]  /*9890*/  ISETP.GT.U32.AND.EX P1, PT, R221, RZ, PT, P1 ;  /* 0x000000ffdd00720c */ /* 0x000fe20003f24110 */
[----:B------:R-:W-:Y:S01]  /*98a0*/  FMUL R108, R114, UR14 ;  /* 0x0000000e726c7c20 */ /* 0x000fe20008400000 */
[----:B------:R-:W-:Y:S02]  /*98b0*/  FMNMX3 R90, R90, R9, R10, !PT ;  /* 0x000000095a5a7276 */ /* 0x000fe4000780000a */
[----:B------:R-:W-:Y:S02]  /*98c0*/  ISETP.GT.U32.AND.EX P2, PT, R219, RZ, PT, P2 ;  /* 0x000000ffdb00720c */ /* 0x000fe40003f44120 */
[----:B------:R-:W-:Y:S02]  /*98d0*/  FSEL R111, R111, -INF , !P1 ;  /* 0xff8000006f6f7808 */ /* 0x000fe40004800000 */
[----:B------:R-:W-:Y:S02]  /*98e0*/  ISETP.GT.U32.AND P1, PT, R225, R2, PT ;  /* 0x00000002e100720c */ /* 0x000fe40003f24070 */
        /* <DEDUP_REMOVED lines=12> */
[----:B------:R-:W-:Y:S02]  /*99b0*/  FSEL R136, R116, -INF , !P2 ;  /* 0xff80000074887808 */ /* 0x000fe40005000000 */
[----:B------:R-:W-:Y:S02]  /*99c0*/  ISETP.GT.U32.AND P2, PT, R227, R2, PT ;  /* 0x00000002e300720c */ /* 0x000fe40003f44070 */
[----:B------:R-:W-:Y:S02]  /*99d0*/  ISETP.GT.U32.AND.EX P1, PT, R229, RZ, PT, P1 ;  /* 0x000000ffe500720c */ /* 0x000fe40003f24110 */
[----:B------:R-:W-:Y:S01]  /*99e0*/  FMNMX3 R90, R90, R97, R96, !PT ;  /* 0x000000615a5a7276 */ /* 0x000fe20007800060 */
[----:B------:R-:W-:Y:S01]  /*99f0*/  FMUL R118, R118, UR14 ;  /* 0x0000000e76767c20 */ /* 0x000fe20008400000 */
[----:B------:R-:W-:-:S02]  /*9a00*/  ISETP.GT.U32.AND.EX P2, PT, R222, RZ, PT, P2 ;  /* 0x000000ffde00720c */ /* 0x000fc40003f44120 */
[----:B------:R-:W-:Y:S02]  /*9a10*/  FSEL R119, R119, -INF , !P1 ;  /* 0xff80000077777808 */ /* 0x000fe40004800000 */
[----:B------:R-:W-:Y:S02]  /*9a20*/  FMNMX3 R90, R90, R99, R98, !PT ;  /* 0x000000635a5a7276 */ /* 0x000fe40007800062 */
[-C--:B------:R-:W-:Y:S01]  /*9a30*/  ISETP.GT.U32.AND P1, PT, R228, R2.reuse, PT ;  /* 0x00000002e400720c */ /* 0x080fe20003f24070 */
[----:B------:R-:W-:Y:S01]  /*9a40*/  FMUL R117, R121, UR14 ;  /* 0x0000000e79757c20 */ /* 0x000fe20008400000 */
[----:B------:R-:W-:Y:S02]  /*9a50*/  FSEL R118, R118, -INF , !P2 ;  /* 0xff80000076767808 */ /* 0x000fe40005000000 */
[----:B------:R-:W-:Y:S02]  /*9a60*/  FMNMX3 R90, R90, R101, R100, !PT ;  /* 0x000000655a5a7276 */ /* 0x000fe40007800064 */
[----:B------:R-:W-:-:S02]  /*9a70*/  ISETP.GT.U32.AND P2, PT, R226, R2, PT ;  /* 0x00000002e200720c */ /* 0x000fc40003f44070 */
[----:B------:R-:W-:Y:S01]  /*9a80*/  ISETP.GT.U32.AND.EX P1, PT, R232, RZ, PT, P1 ;  /* 0x000000ffe800720c */ /* 0x000fe20003f24110 */
[----:B------:R-:W-:Y:S01]  /*9a90*/  FMUL R116, R120, UR14 ;  /* 0x0000000e78747c20 */ /* 0x000fe20008400000 */
[----:B------:R-:W-:Y:S02]  /*9aa0*/  FMNMX3 R90, R90, R103, R102, !PT ;  /* 0x000000675a5a7276 */ /* 0x000fe40007800066 */
[----:B------:R-:W-:Y:S02]  /*9ab0*/  ISETP.GT.U32.AND.EX P2, PT, R231, RZ, PT, P2 ;  /* 0x000000ffe700720c */ /* 0x000fe40003f44120 */
[----:B------:R-:W-:Y:S02]  /*9ac0*/  FSEL R117, R117, -INF , !P1 ;  /* 0xff80000075757808 */ /* 0x000fe40004800000 */
[----:B------:R-:W-:Y:S01]  /*9ad0*/  ISETP.GT.U32.AND P1, PT, R236, R2, PT ;  /* 0x00000002ec00720c */ /* 0x000fe20003f24070 */
[----:B------:R-:W-:Y:S01]  /*9ae0*/  FMUL R115, R123, UR14 ;  /* 0x0000000e7b737c20 */ /* 0x000fe20008400000 */
[----:B------:R-:W-:-:S02]  /*9af0*/  FMNMX3 R90, R90, R105, R104, !PT ;  /* 0x000000695a5a7276 */ /* 0x000fc40007800068 */
[----:B------:R-:W-:Y:S02]  /*9b00*/  FSEL R116, R116, -INF , !P2 ;  /* 0xff80000074747808 */ /* 0x000fe40005000000 */
[----:B------:R-:W-:Y:S02]  /*9b10*/  ISETP.GT.U32.AND P2, PT, R230, R2, PT ;  /* 0x00000002e600720c */ /* 0x000fe40003f44070 */
[----:B------:R-:W-:Y:S01]  /*9b20*/  ISETP.GT.U32.AND.EX P1, PT, R233, RZ, PT, P1 ;  /* 0x000000ffe900720c */ /* 0x000fe20003f24110 */
[----:B------:R-:W-:Y:S01]  /*9b30*/  FMUL R114, R122, UR14 ;  /* 0x0000000e7a727c20 */ /* 0x000fe20008400000 */
[----:B------:R-:W-:Y:S02]  /*9b40*/  FMNMX3 R90, R90, R107, R108, !PT ;  /* 0x0000006b5a5a7276 */ /* 0x000fe4000780006c */
[----:B------:R-:W-:Y:S02]  /*9b50*/  ISETP.GT.U32.AND.EX P2, PT, R234, RZ, PT, P2 ;  /* 0x000000ffea00720c */ /* 0x000fe40003f44120 */
[----:B------:R-:W-:-:S02]  /*9b60*/  FSEL R115, R115, -INF , !P1 ;  /* 0xff80000073737808 */ /* 0x000fc40004800000 */
[-C--:B------:R-:W-:Y:S02]  /*9b70*/  ISETP.GT.U32.AND P1, PT, R237, R2.reuse, PT ;  /* 0x00000002ed00720c */ /* 0x080fe40003f24070 */
[----:B------:R-:W-:Y:S01]  /*9b80*/  FMNMX3 R90, R90, R111, R136, !PT ;  /* 0x0000006f5a5a7276 */ /* 0x000fe20007800088 */
[----:B------:R-:W-:Y:S01]  /*9b90*/  FMUL R113, R125, UR14 ;  /* 0x0000000e7d717c20 */ /* 0x000fe20008400000 */
[----:B------:R-:W-:Y:S02]  /*9ba0*/  FSEL R114, R114, -INF , !P2 ;  /* 0xff80000072727808 */ /* 0x000fe40005000000 */
[----:B------:R-:W-:Y:S02]  /*9bb0*/  ISETP.GT.U32.AND P2, PT, R238, R2, PT ;  /* 0x00000002ee00720c */ /* 0x000fe40003f44070 */
[----:B------:R-:W-:Y:S02]  /*9bc0*/  ISETP.GT.U32.AND.EX P1, PT, R240, RZ, PT, P1 ;  /* 0x000000fff000720c */ /* 0x000fe40003f24110 */
[----:B------:R-:W-:-:S02]  /*9bd0*/  IADD3 R245, P6, PT, R134, 0x17d, RZ ;  /* 0x0000017d86f57810 */ /* 0x000fc40007fde0ff */
[----:B------:R-:W-:Y:S01]  /*9be0*/  FMNMX3 R90, R90, R137, R118, !PT ;  /* 0x000000895a5a7276 */ /* 0x000fe20007800076 */
[----:B------:R-:W-:Y:S01]  /*9bf0*/  FMUL R112, R124, UR14 ;  /* 0x0000000e7c707c20 */ /* 0x000fe20008400000 */
[----:B------:R-:W-:Y:S02]  /*9c00*/  ISETP.GT.U32.AND.EX P2, PT, R235, RZ, PT, P2 ;  /* 0x000000ffeb00720c */ /* 0x000fe40003f44120 */
[----:B------:R-:W-:Y:S02]  /*9c10*/  FSEL R113, R113, -INF , !P1 ;  /* 0xff80000071717808 */ /* 0x000fe40004800000 */
[-C--:B------:R-:W-:Y:S01]  /*9c20*/  ISETP.GT.U32.AND P4, PT, R245, R2.reuse, PT ;  /* 0x00000002f500720c */ /* 0x080fe20003f84070 */
[----:B------:R-:W-:Y:S01]  /*9c30*/  IMAD.X R245, RZ, RZ, R133, P6 ;  /* 0x000000fffff57224 */ /* 0x000fe200030e0685 */
[----:B------:R-:W-:Y:S02]  /*9c40*/  ISETP.GT.U32.AND P1, PT, R239, R2, PT ;  /* 0x00000002ef00720c */ /* 0x000fe40003f24070 */
[----:B------:R-:W-:Y:S01]  /*9c50*/  FMNMX3 R90, R90, R119, R116, !PT ;  /* 0x000000775a5a7276 */ /* 0x000fe20007800074 */
[----:B------:R-:W-:Y:S01]  /*9c60*/  FMUL R122, R126, UR14 ;  /* 0x0000000e7e7a7c20 */ /* 0x000fe20008400000 */
[----:B------:R-:W-:-:S02]  /*9c70*/  IADD3 R247, P6, PT, R134, 0x17e, RZ ;  /* 0x0000017e86f77810 */ /* 0x000fc40007fde0ff */
[----:B------:R-:W-:Y:S02]  /*9c80*/  FSEL R112, R112, -INF , !P2 ;  /* 0xff80000070707808 */ /* 0x000fe40005000000 */
[-C--:B------:R-:W-:Y:S02]  /*9c90*/  ISETP.GT.U32.AND P3, PT, R244, R2.reuse, PT ;  /* 0x00000002f400720c */ /* 0x080fe40003f64070 */
[-C--:B------:R-:W-:Y:S02]  /*9ca0*/  ISETP.GT.U32.AND P2, PT, R241, R2.reuse, PT ;  /* 0x00000002f100720c */ /* 0x080fe40003f44070 */
[----:B------:R-:W-:Y:S02]  /*9cb0*/  ISETP.GT.U32.AND.EX P1, PT, R242, RZ, PT, P1 ;  /* 0x000000fff200720c */ /* 0x000fe40003f24110 */
[----:B------:R-:W-:Y:S01]  /*9cc0*/  FMNMX3 R90, R90, R117, R114, !PT ;  /* 0x000000755a5a7276 */ /* 0x000fe20007800072 */
[----:B------:R-:W-:Y:S01]  /*9cd0*/  FMUL R120, R127, UR14 ;  /* 0x0000000e7f787c20 */ /* 0x000fe20008400000 */
[----:B------:R-:W-:Y:S01]  /*9ce0*/  ISETP.GT.U32.AND P0, PT, R247, R2, PT ;  /* 0x00000002f700720c */ /* 0x000fe20003f04070 */
[----:B------:R-:W-:-:S02]  /*9cf0*/  IMAD.X R247, RZ, RZ, R133, P6 ;  /* 0x000000fffff77224 */ /* 0x000fc400030e0685 */
[----:B------:R-:W-:Y:S01]  /*9d00*/  FMUL R121, R128, UR14 ;  /* 0x0000000e80797c20 */ /* 0x000fe20008400000 */
[----:B------:R-:W-:Y:S02]  /*9d10*/  ISETP.GT.U32.AND.EX P3, PT, R248, RZ, PT, P3 ;  /* 0x000000fff800720c */ /* 0x000fe40003f64130 */
[----:B------:R-:W-:Y:S02]  /*9d20*/  ISETP.GT.U32.AND.EX P2, PT, R243, RZ, PT, P2 ;  /* 0x000000fff300720c */ /* 0x000fe40003f44120 */
[----:B------:R-:W-:Y:S02]  /*9d30*/  FSEL R122, R122, -INF , !P1 ;  /* 0xff8000007a7a7808 */ /* 0x000fe40004800000 */
[----:B------:R-:W-:Y:S01]  /*9d40*/  FMNMX3 R90, R90, R115, R112, !PT ;  /* 0x000000735a5a7276 */ /* 0x000fe20007800070 */
[----:B------:R-:W-:Y:S01]  /*9d50*/  FMUL R110, R129, UR14 ;  /* 0x0000000e816e7c20 */ /* 0x000fe20008400000 */
[----:B------:R-:W-:Y:S01]  /*9d60*/  FMUL R109, R130, UR14 ;  /* 0x0000000e826d7c20 */ /* 0x000fe20008400000 */
[----:B------:R-:W-:-:S02]  /*9d70*/  ISETP.GT.U32.AND.EX P0, PT, R247, RZ, PT, P0 ;  /* 0x000000fff700720c */ /* 0x000fc40003f04100 */
[----:B------:R-:W-:Y:S02]  /*9d80*/  ISETP.GT.U32.AND.EX P4, PT, R245, RZ, PT, P4 ;  /* 0x000000fff500720c */ /* 0x000fe40003f84140 */
[----:B------:R-:W-:Y:S02]  /*9d90*/  FSEL R120, R120, -INF , !P2 ;  /* 0xff80000078787808 */ /* 0x000fe40005000000 */
[----:B------:R-:W-:Y:S02]  /*9da0*/  FSEL R121, R121, -INF , !P3 ;  /* 0xff80000079797808 */ /* 0x000fe40005800000 */
[----:B------:R-:W-:Y:S01]  /*9db0*/  FMNMX3 R90, R90, R113, R122, !PT ;  /* 0x000000715a5a7276 */ /* 0x000fe2000780007a */
[----:B------:R-:W-:Y:S01]  /*9dc0*/  FMUL R106, R131, UR14 ;  /* 0x0000000e836a7c20 */ /* 0x000fe20008400000 */
[----:B------:R-:W-:Y:S02]  /*9dd0*/  FSEL R110, R110, -INF , !P4 ;  /* 0xff8000006e6e7808 */ /* 0x000fe40006000000 */
[----:B------:R-:W-:-:S02]  /*9de0*/  FSEL R109, R109, -INF , !P0 ;  /* 0xff8000006d6d7808 */ /* 0x000fc40004000000 */
[----:B------:R-:W-:Y:S02]  /*9df0*/  FMNMX3 R90, R90, R120, R121, !PT ;  /* 0x000000785a5a7276 */ /* 0x000fe40007800079 */
[----:B------:R-:W-:Y:S02]  /*9e00*/  FSEL R106, R106, -INF , !P5 ;  /* 0xff8000006a6a7808 */ /* 0x000fe40006800000 */
[----:B------:R-:W-:-:S04]  /*9e10*/  FMNMX3 R90, R90, R110, R109, !PT ;  /* 0x0000006e5a5a7276 */ /* 0x000fc8000780006d */
[----:B------:R-:W-:-:S05]  /*9e20*/  FMNMX3 R90, R90, R106, R135, !PT ;  /* 0x0000006a5a5a7276 */ /* 0x000fca0007800087 */
[--C-:B------:R-:W-:Y:S02]  /*9e30*/  FADD R128, R132, -R90.reuse ;  /* 0x8000005a84807221 */ /* 0x100fe40000000000 */
[----:B------:R1:W5:Y:S02]  /*9e40*/  LDL.LU R132, [R1+0xbc] ;  /* 0x0000bc0001847983 */ /* 0x0003640000300800 */
[----:B------:R-:W-:Y:S01]  /*9e50*/  FMUL R130, R128, 1.4426950216293334961 ;  /* 0x3fb8aa3b80827820 */ /* 0x000fe20000400000 */
[--C-:B------:R-:W-:Y:S02]  /*9e60*/  FADD R128, R3, -R90.reuse ;  /* 0x8000005a03807221 */ /* 0x100fe40000000000 */
[----:B------:R1:W5:Y:S01]  /*9e70*/  LDL.LU R3, [R1+0xb8] ;  /* 0x0000b80001037983 */ /* 0x0003620000300800 */
[--C-:B------:R-:W-:Y:S01]  /*9e80*/  FADD R12, R12, -R90.reuse ;  /* 0x8000005a0c0c7221 */ /* 0x100fe20000000000 */
[----:B------:R-:W-:-:S03]  /*9e90*/  FADD R15, R15, -R90 ;  /* 0x8000005a0f0f7221 */ /* 0x000fc60000000000 */
[----:B------:R-:W-:Y:S01]  /*9ea0*/  FMUL R12, R12, 1.4426950216293334961 ;  /* 0x3fb8aa3b0c0c7820 */ /* 0x000fe20000400000 */
[----:B------:R-:W-:-:S03]  /*9eb0*/  FADD R16, R16, -R90 ;  /* 0x8000005a10107221 */ /* 0x000fc60000000000 */
[----:B------:R2:W-:Y:S01]  /*9ec0*/  MUFU.EX2 R131, R12 ;  /* 0x0000000c00837308 */ /* 0x0005e20000000800 */
[--C-:B------:R-:W-:Y:S01]  /*9ed0*/  FADD R13, R13, -R90.reuse ;  /* 0x8000005a0d0d7221 */ /* 0x100fe20000000000 */
[----:B------:R-:W-:Y:S01]  /*9ee0*/  FMUL R139, R15, 1.4426950216293334961 ;  /* 0x3fb8aa3b0f8b7820 */ /* 0x000fe20000400000 */
[----:B------:R-:W-:Y:S01]  /*9ef0*/  FMUL R15, R16, 1.4426950216293334961 ;  /* 0x3fb8aa3b100f7820 */ /* 0x000fe20000400000 */
[--C-:B------:R-:W-:Y:S01]  /*9f00*/  FADD R17, R17, -R90.reuse ;  /* 0x8000005a11117221 */ /* 0x100fe20000000000 */
[--C-:B------:R-:W-:Y:S01]  /*9f10*/  FADD R20, R20, -R90.reuse ;  /* 0x8000005a14147221 */ /* 0x100fe20000000000 */
[----:B--2---:R-:W-:Y:S01]  /*9f20*/  FADD R12, R18, -R90 ;  /* 0x8000005a120c7221 */ /* 0x004fe20000000000 */
[----:B------:R-:W-:-:S03]  /*9f30*/  FMUL R13, R13, 1.4426950216293334961 ;  /* 0x3fb8aa3b0d0d7820 */ /* 0x000fc60000400000 */
[----:B------:R-:W-:Y:S01]  /*9f40*/  FMUL R16, R12, 1.4426950216293334961 ;  /* 0x3fb8aa3b0c107820 */ /* 0x000fe20000400000 */
        /* <DEDUP_REMOVED lines=9> */
[--C-:B------:R-:W-:Y:S01]  /*9fe0*/  FADD R12, R26, -R90.reuse ;  /* 0x8000005a1a0c7221 */ /* 0x100fe20000000000 */
[--C-:B------:R-:W-:Y:S01]  /*9ff0*/  FADD R25, R25, -R90.reuse ;  /* 0x8000005a19197221 */ /* 0x100fe20000000000 */
[--C-:B------:R-:W-:Y:S01]  /*a000*/  FADD R28, R28, -R90.reuse ;  /* 0x8000005a1c1c7221 */ /* 0x100fe20000000000 */
[----:B--2---:R-:W-:Y:S01]  /*a010*/  FMUL R13, R21, 1.4426950216293334961 ;  /* 0x3fb8aa3b150d7820 */ /* 0x004fe20000400000 */
[----:B------:R-:W-:Y:S01]  /*a020*/  FMUL R21, R23, 1.4426950216293334961 ;  /* 0x3fb8aa3b17157820 */ /* 0x000fe20000400000 */
[----:B------:R-:W-:Y:S01]  /*a030*/  FMUL R23, R24, 1.4426950216293334961 ;  /* 0x3fb8aa3b18177820 */ /* 0x000fe20000400000 */
        /* <DEDUP_REMOVED lines=20> */
[----:B------:R-:W-:Y:S01]  /*a180*/  FADD R41, R41, -R90 ;  /* 0x8000005a29297221 */ /* 0x000fe20000000000 */
[----:B--2---:R-:W-:Y:S01]  /*a190*/  FMUL R140, R33, 1.4426950216293334961 ;  /* 0x3fb8aa3b218c7820 */ /* 0x004fe20000400000 */
[----:B------:R-:W-:Y:S01]  /*a1a0*/  FMUL R33, R36, 1.4426950216293334961 ;  /* 0x3fb8aa3b24217820 */ /* 0x000fe20000400000 */
[----:B------:R-:W-:-:S03]  /*a1b0*/  FMUL R36, R12, 1.4426950216293334961 ;  /* 0x3fb8aa3b0c247820 */ /* 0x000fc60000400000 */
[----:B------:R2:W-:Y:S01]  /*a1c0*/  MUFU.EX2 R30, R13 ;  /* 0x0000000d001e7308 */ /* 0x0005e20000000800 */
        /* <DEDUP_REMOVED lines=17> */
[----:B--2---:R-:W-:Y:S01]  /*a2e0*/  FMUL R13, R45, 1.4426950216293334961 ;  /* 0x3fb8aa3b2d0d7820 */ /* 0x004fe20000400000 */
[----:B------:R-:W-:Y:S01]  /*a2f0*/  FMUL R45, R48, 1.4426950216293334961 ;  /* 0x3fb8aa3b302d7820 */ /* 0x000fe20000400000 */
[----:B------:R-:W-:Y:S01]  /*a300*/  FMUL R48, R12, 1.4426950216293334961 ;  /* 0x3fb8aa3b0c307820 */ /* 0x000fe20000400000 */
[----:B------:R-:W-:-:S03]  /*a310*/  FADD R12, R54, -R90 ;  /* 0x8000005a360c7221 */ /* 0x000fc60000000000 */
        /* <DEDUP_REMOVED lines=9> */
[--C-:B------:R-:W-:Y:S02]  /*a3b0*/  FADD R57, R57, -R90.reuse ;  /* 0x8000005a39397221 */ /* 0x100fe40000000000 */
[----:B------:R-:W-:Y:S01]  /*a3c0*/  FMUL R12, R12, 1.4426950216293334961 ;  /* 0x3fb8aa3b0c0c7820 */ /* 0x000fe20000400000 */
[--C-:B------:R-:W-:Y:S01]  /*a3d0*/  FADD R124, R249, -R90.reuse ;  /* 0x8000005af97c7221 */ /* 0x100fe20000000000 */
[--C-:B------:R-:W-:Y:S01]  /*a3e0*/  FADD R59, R59, -R90.reuse ;  /* 0x8000005a3b3b7221 */ /* 0x100fe20000000000 */
[----:B--2---:R-:W-:Y:S01]  /*a3f0*/  FMUL R13, R53, 1.4426950216293334961 ;  /* 0x3fb8aa3b350d7820 */ /* 0x004fe20000400000 */
[----:B------:R-:W-:Y:S01]  /*a400*/  FMUL R53, R55, 1.4426950216293334961 ;  /* 0x3fb8aa3b37357820 */ /* 0x000fe20000400000 */
[----:B------:R2:W-:Y:S01]  /*a410*/  MUFU.EX2 R50, R140 ;  /* 0x0000008c00327308 */ /* 0x0005e20000000800 */
[----:B------:R-:W-:Y:S01]  /*a420*/  FMUL R55, R56, 1.4426950216293334961 ;  /* 0x3fb8aa3b38377820 */ /* 0x000fe20000400000 */
[----:B------:R-:W-:Y:S01]  /*a430*/  FMUL R126, R124, 1.4426950216293334961 ;  /* 0x3fb8aa3b7c7e7820 */ /* 0x000fe20000400000 */
[--C-:B------:R-:W-:Y:S01]  /*a440*/  FADD R60, R60, -R90.reuse ;  /* 0x8000005a3c3c7221 */ /* 0x100fe20000000000 */
[----:B------:R-:W-:Y:S01]  /*a450*/  FMUL R123, R123, 1.4426950216293334961 ;  /* 0x3fb8aa3b7b7b7820 */ /* 0x000fe20000400000 */
[----:B------:R-:W-:-:S03]  /*a460*/  FADD R124, R250, -R90 ;  /* 0x8000005afa7c7221 */ /* 0x000fc60000000000 */
[----:B------:R3:W-:Y:S01]  /*a470*/  MUFU.EX2 R56, R12 ;  /* 0x0000000c00387308 */ /* 0x0007e20000000800 */
[----:B--2---:R-:W-:Y:S01]  /*a480*/  FMUL R140, R57, 1.4426950216293334961 ;  /* 0x3fb8aa3b398c7820 */ /* 0x004fe20000400000 */
[--C-:B------:R-:W-:Y:S01]  /*a490*/  FADD R61, R61, -R90.reuse ;  /* 0x8000005a3d3d7221 */ /* 0x100fe20000000000 */
[--C-:B------:R-:W-:Y:S01]  /*a4a0*/  FADD R62, R62, -R90.reuse ;  /* 0x8000005a3e3e7221 */ /* 0x100fe20000000000 */
[----:B------:R-:W-:Y:S01]  /*a4b0*/  FMUL R57, R59, 1.4426950216293334961 ;  /* 0x3fb8aa3b3b397820 */ /* 0x000fe20000400000 */
[--C-:B------:R-:W-:Y:S01]  /*a4c0*/  FADD R63, R63, -R90.reuse ;  /* 0x8000005a3f3f7221 */ /* 0x100fe20000000000 */
[--C-:B---3--:R-:W-:Y:S02]  /*a4d0*/  FADD R12, R70, -R90.reuse ;  /* 0x8000005a460c7221 */ /* 0x108fe40000000000 */
[----:B------:R2:W-:Y:S01]  /*a4e0*/  MUFU.EX2 R58, R140 ;  /* 0x0000008c003a7308 */ /* 0x0005e20000000800 */
[--C-:B------:R-:W-:Y:S01]  /*a4f0*/  FADD R125, R251, -R90.reuse ;  /* 0x8000005afb7d7221 */ /* 0x100fe20000000000 */
[----:B------:R-:W-:Y:S01]  /*a500*/  FMUL R59, R60, 1.4426950216293334961 ;  /* 0x3fb8aa3b3c3b7820 */ /* 0x000fe20000400000 */
[--C-:B------:R-:W-:Y:S01]  /*a510*/  FADD R64, R64, -R90.reuse ;  /* 0x8000005a40407221 */ /* 0x100fe20000000000 */
[----:B------:R-:W-:Y:S01]  /*a520*/  FMUL R124, R124, 1.4426950216293334961 ;  /* 0x3fb8aa3b7c7c7820 */ /* 0x000fe20000400000 */
[----:B------:R-:W-:Y:S01]  /*a530*/  FMUL R60, R61, 1.4426950216293334961 ;  /* 0x3fb8aa3b3d3c7820 */ /* 0x000fe20000400000 */
[--C-:B------:R-:W-:Y:S01]  /*a540*/  FADD R65, R65, -R90.reuse ;  /* 0x8000005a41417221 */ /* 0x100fe20000000000 */
[----:B--2---:R-:W-:Y:S01]  /*a550*/  FMUL R140, R12, 1.4426950216293334961 ;  /* 0x3fb8aa3b0c8c7820 */ /* 0x004fe20000400000 */
[--C-:B------:R-:W-:Y:S01]  /*a560*/  FADD R12, R73, -R90.reuse ;  /* 0x8000005a490c7221 */ /* 0x100fe20000000000 */
[----:B------:R-:W-:Y:S01]  /*a570*/  FMUL R61, R62, 1.4426950216293334961 ;  /* 0x3fb8aa3b3e3d7820 */ /* 0x000fe20000400000 */
[--C-:B------:R-:W-:Y:S01]  /*a580*/  FADD R66, R66, -R90.reuse ;  /* 0x8000005a42427221 */ /* 0x100fe20000000000 */
[----:B------:R-:W-:Y:S01]  /*a590*/  MUFU.EX2 R123, R123 ;  /* 0x0000007b007b7308 */ /* 0x000fe20000000800 */
[----:B------:R-:W-:Y:S01]  /*a5a0*/  FMUL R62, R63, 1.4426950216293334961 ;  /* 0x3fb8aa3b3f3e7820 */ /* 0x000fe20000400000 */
[--C-:B------:R-:W-:Y:S01]  /*a5b0*/  FADD R67, R67, -R90.reuse ;  /* 0x8000005a43437221 */ /* 0x100fe20000000000 */
[----:B------:R-:W-:Y:S01]  /*a5c0*/  FMUL R127, R125, 1.4426950216293334961 ;  /* 0x3fb8aa3b7d7f7820 */ /* 0x000fe20000400000 */
[----:B------:R-:W-:Y:S01]  /*a5d0*/  FMUL R63, R64, 1.4426950216293334961 ;  /* 0x3fb8aa3b403f7820 */ /* 0x000fe20000400000 */
[--C-:B------:R-:W-:Y:S01]  /*a5e0*/  FADD R68, R68, -R90.reuse ;  /* 0x8000005a44447221 */ /* 0x100fe20000000000 */
[----:B------:R-:W-:-:S02]  /*a5f0*/  FADD R125, R246, -R90 ;  /* 0x8000005af67d7221 */ /* 0x000fc40000000000 */
[----:B------:R-:W2:Y:S01]  /*a600*/  MUFU.EX2 R126, R126 ;  /* 0x0000007e007e7308 */ /* 0x000ea20000000800 */
[----:B------:R-:W-:Y:S01]  /*a610*/  FMUL R64, R65, 1.4426950216293334961 ;  /* 0x3fb8aa3b41407820 */ /* 0x000fe20000400000 */
[----:B------:R-:W-:Y:S01]  /*a620*/  FADD R69, R69, -R90 ;  /* 0x8000005a45457221 */ /* 0x000fe20000000000 */
[----:B------:R-:W-:Y:S01]  /*a630*/  FMUL R65, R66, 1.4426950216293334961 ;  /* 0x3fb8aa3b42417820 */ /* 0x000fe20000400000 */
[----:B------:R-:W-:-:S04]  /*a640*/  FMUL R66, R67, 1.4426950216293334961 ;  /* 0x3fb8aa3b43427820 */ /* 0x000fc80000400000 */
[----:B------:R3:W-:Y:S01]  /*a650*/  MUFU.EX2 R54, R13 ;  /* 0x0000000d00367308 */ /* 0x0007e20000000800 */
[----:B------:R-:W-:Y:S01]  /*a660*/  FMUL R67, R68, 1.4426950216293334961 ;  /* 0x3fb8aa3b44437820 */ /* 0x000fe20000400000 */
[----:B------:R-:W-:Y:S01]  /*a670*/  FMUL R125, R125, 1.4426950216293334961 ;  /* 0x3fb8aa3b7d7d7820 */ /* 0x000fe20000400000 */
[----:B------:R-:W-:Y:S01]  /*a680*/  FMUL R69, R69, 1.4426950216293334961 ;  /* 0x3fb8aa3b45457820 */ /* 0x000fe20000400000 */
[----:B---3--:R-:W-:Y:S01]  /*a690*/  FMUL R13, R12, 1.4426950216293334961 ;  /* 0x3fb8aa3b0c0d7820 */ /* 0x008fe20000400000 */
[----:B------:R-:W-:-:S03]  /*a6a0*/  FADD R12, R74, -R90 ;  /* 0x8000005a4a0c7221 */ /* 0x000fc60000000000 */
[----:B------:R-:W3:Y:S01]  /*a6b0*/  MUFU.EX2 R124, R124 ;  /* 0x0000007c007c7308 */ /* 0x000ee20000000800 */
[----:B------:R-:W-:Y:S01]  /*a6c0*/  FMUL R68, R12, 1.4426950216293334961 ;  /* 0x3fb8aa3b0c447820 */ /* 0x000fe20000400000 */
[----:B------:R-:W-:-:S06]  /*a6d0*/  FADD R12, R75, -R90 ;  /* 0x8000005a4b0c7221 */ /* 0x000fcc0000000000 */
[----:B------:R-:W4:Y:S01]  /*a6e0*/  MUFU.EX2 R127, R127 ;  /* 0x0000007f007f7308 */ /* 0x000f220000000800 */
[----:B------:R-:W-:Y:S01]  /*a6f0*/  FMUL R128, R128, 1.4426950216293334961 ;  /* 0x3fb8aa3b80807820 */ /* 0x000fe20000400000 */
[----:B------:R-:W-:-:S06]  /*a700*/  FADD R129, R0, -R90 ;  /* 0x8000005a00817221 */ /* 0x000fcc0000000000 */
[----:B------:R0:W-:Y:S01]  /*a710*/  MUFU.EX2 R70, R69 ;  /* 0x0000004500467308 */ /* 0x0001e20000000800 */
[----:B------:R-:W-:-:S07]  /*a720*/  FMUL R129, R129, 1.4426950216293334961 ;  /* 0x3fb8aa3b81817820 */ /* 0x000fce0000400000 */
[----:B------:R-:W1:Y:S01]  /*a730*/  MUFU.EX2 R125, R125 ;  /* 0x0000007d007d7308 */ /* 0x000e620000000800 */
[----:B0-----:R-:W-:Y:S01]  /*a740*/  FMUL R69, R12, 1.4426950216293334961 ;  /* 0x3fb8aa3b0c457820 */ /* 0x001fe20000400000 */
[----:B------:R-:W-:-:S04]  /*a750*/  FADD R12, R76, -R90 ;  /* 0x8000005a4c0c7221 */ /* 0x000fc80000000000 */
[----:B------:R-:W-:Y:S02]  /*a760*/  FMUL R12, R12, 1.4426950216293334961 ;  /* 0x3fb8aa3b0c0c7820 */ /* 0x000fe40000400000 */
[----:B------:R-:W0:Y:S08]  /*a770*/  MUFU.EX2 R130, R130 ;  /* 0x0000008200827308 */ /* 0x000e300000000800 */
[----:B------:R2:W-:Y:S02]  /*a780*/  MUFU.EX2 R74, R13 ;  /* 0x0000000d004a7308 */ /* 0x0005e40000000800 */
[----:B--2---:R-:W-:-:S06]  /*a790*/  FADD R13, R123, R126 ;  /* 0x0000007e7b0d7221 */ /* 0x004fcc0000000000 */
[----:B------:R-:W2:Y:S01]  /*a7a0*/  MUFU.EX2 R128, R128 ;  /* 0x0000008000807308 */ /* 0x000ea20000000800 */
[----:B------:R-:W-:-:S07]  /*a7b0*/  FADD R14, R14, -R90 ;  /* 0x8000005a0e0e7221 */ /* 0x000fce0000000000 */
[----:B------:R3:W-:Y:S01]  /*a7c0*/  MUFU.EX2 R142, R12 ;  /* 0x0000000c008e7308 */ /* 0x0007e20000000800 */
[----:B------:R-:W2:Y:S01]  /*a7d0*/  S2R R0, SR_TID.X ;  /* 0x0000000000007919 */ /* 0x000ea20000002100 */
[----:B---3--:R-:W-:-:S06]  /*a7e0*/  FADD R12, R124, R13 ;  /* 0x0000000d7c0c7221 */ /* 0x008fcc0000000000 */
[----:B------:R-:W3:Y:S01]  /*a7f0*/  MUFU.EX2 R129, R129 ;  /* 0x0000008100817308 */ /* 0x000ee20000000800 */
[----:B----4-:R-:W-:Y:S01]  /*a800*/  FADD R12, R127, R12 ;  /* 0x0000000c7f0c7221 */ /* 0x010fe20000000000 */
[----:B------:R-:W-:-:S03]  /*a810*/  FMUL R14, R14, 1.4426950216293334961 ;  /* 0x3fb8aa3b0e0e7820 */ /* 0x000fc60000400000 */
[----:B-1----:R-:W-:-:S04]  /*a820*/  FADD R13, R125, R12 ;  /* 0x0000000c7d0d7221 */ /* 0x002fc80000000000 */
[----:B0-----:R-:W-:Y:S01]  /*a830*/  FADD R13, R130, R13 ;  /* 0x0000000d820d7221 */ /* 0x001fe20000000000 */
[----:B------:R-:W0:Y:S03]  /*a840*/  MUFU.EX2 R14, R14 ;  /* 0x0000000e000e7308 */ /* 0x000e260000000800 */
[----:B--2---:R-:W-:-:S04]  /*a850*/  FADD R12, R128, R13 ;  /* 0x0000000d800c7221 */ /* 0x004fc80000000000 */
[----:B---3--:R-:W-:Y:S01]  /*a860*/  FADD R12, R129, R12 ;  /* 0x0000000c810c7221 */ /* 0x008fe20000000000 */
[----:B------:R-:W1:Y:S01]  /*a870*/  MUFU.EX2 R139, R139 ;  /* 0x0000008b008b7308 */ /* 0x000e620000000800 */
[----:B------:R-:W-:Y:S02]  /*a880*/  FADD R19, R19, -R90 ;  /* 0x8000005a13137221 */ /* 0x000fe40000000000 */
[----:B------:R-:W-:-:S05]  /*a890*/  FADD R13, R131, R12 ;  /* 0x0000000c830d7221 */ /* 0x000fca0000000000 */
[----:B------:R-:W2:Y:S01]  /*a8a0*/  MUFU.EX2 R15, R15 ;  /* 0x0000000f000f7308 */ /* 0x000ea20000000800 */
[----:B------:R-:W-:Y:S01]  /*a8b0*/  FADD R13, R138, R13 ;  /* 0x0000000d8a0d7221 */ /* 0x000fe20000000000 */
[----:B------:R-:W-:-:S03]  /*a8c0*/  FMUL R19, R19, 1.4426950216293334961 ;  /* 0x3fb8aa3b13137820 */ /* 0x000fc60000400000 */
[----:B0-----:R-:W-:-:S03]  /*a8d0*/  FADD R12, R14, R13 ;  /* 0x0000000d0e0c7221 */ /* 0x001fc60000000000 */
[----:B------:R-:W0:Y:S01]  /*a8e0*/  MUFU.EX2 R16, R16 ;  /* 0x0000001000107308 */ /* 0x000e220000000800 */
[----:B-1----:R-:W-:Y:S01]  /*a8f0*/  FADD R12, R139, R12 ;  /* 0x0000000c8b0c7221 */ /* 0x002fe20000000000 */
[----:B------:R-:W-:-:S06]  /*a900*/  LOP3.LUT P6, RZ, R0, 0xff, RZ, 0xc0, !PT ;  /* 0x000000ff00ff7812 */ /* 0x000fcc00078cc0ff */
[----:B------:R-:W1:Y:S01]  /*a910*/  MUFU.EX2 R19, R19 ;  /* 0x0000001300137308 */ /* 0x000e620000000800 */
[----:B--2---:R-:W-:Y:S01]  /*a920*/  FADD R13, R15, R12 ;  /* 0x0000000c0f0d7221 */ /* 0x004fe20000000000 */
[----:B------:R-:W-:Y:S01]  /*a930*/  FADD R71, R71, -R90 ;  /* 0x8000005a47477221 */ /* 0x000fe20000000000 */
[----:B------:R-:W-:-:S05]  /*a940*/  USHF.L.U32 UR17, UR17, 0x1f, URZ ;  /* 0x0000001f11117899 */ /* 0x000fca00080006ff */
[----:B------:R-:W2:Y:S01]  /*a950*/  MUFU.EX2 R17, R17 ;  /* 0x0000001100117308 */ /* 0x000ea20000000800 */
[----:B------:R-:W-:Y:S01]  /*a960*/  FADD R13, R18, R13 ;  /* 0x0000000d120d7221 */ /* 0x000fe20000000000 */
[----:B------:R-:W-:Y:S01]  /*a970*/  FMUL R71, R71, 1.4426950216293334961 ;  /* 0x3fb8aa3b47477820 */ /* 0x000fe20000400000 */
[----:B------:R-:W3:Y:S01]  /*a980*/  @!P6 SYNCS.CCTL.IV [UR5+0x5010] ;  /* 0x00501000ff00e9b1 */ /* 0x000ee20008000005 */
[----:B------:R-:W-:Y:S01]  /*a990*/  NOP ;  /* 0x0000000000007918 */ /* 0x000fe20000000000 */
[----:B0-----:R-:W-:-:S03]  /*a9a0*/  FADD R12, R16, R13 ;  /* 0x0000000d100c7221 */ /* 0x001fc60000000000 */
[----:B------:R-:W0:Y:S01]  /*a9b0*/  MUFU.EX2 R20, R20 ;  /* 0x0000001400147308 */ /* 0x000e220000000800 */
[----:B-1----:R-:W-:-:S07]  /*a9c0*/  FADD R12, R19, R12 ;  /* 0x0000000c130c7221 */ /* 0x002fce0000000000 */
[----:B------:R1:W-:Y:S01]  /*a9d0*/  MUFU.EX2 R141, R71 ;  /* 0x00000047008d7308 */ /* 0x0003e20000000800 */
[----:B--2---:R-:W-:Y:S01]  /*a9e0*/  FADD R13, R17, R12 ;  /* 0x0000000c110d7221 */ /* 0x004fe20000000000 */
[----:B------:R-:W-:-:S06]  /*a9f0*/  FADD R27, R27, -R90 ;  /* 0x8000005a1b1b7221 */ /* 0x000fcc0000000000 */
[----:B------:R-:W2:Y:S01]  /*aa00*/  MUFU.EX2 R21, R21 ;  /* 0x0000001500157308 */ /* 0x000ea20000000800 */
[----:B-1----:R-:W-:-:S04]  /*aa10*/  MOV R71, UR17 ;  /* 0x0000001100477c02 */ /* 0x002fc80008000f00 */
[----:B---3--:R-:W1:Y:S03]  /*aa20*/  SYNCS.PHASECHK.TRANS64.TRYWAIT P0, [UR16], R71 ;  /* 0x00000047ff0075a7 */ /* 0x008e660008001110 */
[----:B------:R-:W3:Y:S01]  /*aa30*/  MUFU.EX2 R23, R23 ;  /* 0x0000001700177308 */ /* 0x000ee20000000800 */
[----:B------:R-:W-:Y:S01]  /*aa40*/  FADD R13, R22, R13 ;  /* 0x0000000d160d7221 */ /* 0x000fe20000000000 */
[----:B------:R-:W-:-:S03]  /*aa50*/  FMUL R27, R27, 1.4426950216293334961 ;  /* 0x3fb8aa3b1b1b7820 */ /* 0x000fc60000400000 */
[----:B0-----:R-:W-:-:S03]  /*aa60*/  FADD R12, R20, R13 ;  /* 0x0000000d140c7221 */ /* 0x001fc60000000000 */
[----:B------:R-:W0:Y:S01]  /*aa70*/  MUFU.EX2 R24, R24 ;  /* 0x0000001800187308 */ /* 0x000e220000000800 */
[----:B------:R-:W-:-:S07]  /*aa80*/  FADD R31, R31, -R90 ;  /* 0x8000005a1f1f7221 */ /* 0x000fce0000000000 */
[----:B------:R-:W4:Y:S01]  /*aa90*/  MUFU.EX2 R27, R27 ;  /* 0x0000001b001b7308 */ /* 0x000f220000000800 */
[----:B------:R-:W-:-:S07]  /*aaa0*/  FADD R35, R35, -R90 ;  /* 0x8000005a23237221 */ /* 0x000fce0000000000 */
[----:B------:R2:W-:Y:S01]  /*aab0*/  MUFU.EX2 R75, R68 ;  /* 0x00000044004b7308 */ /* 0x0005e20000000800 */
[--C-:B------:R-:W-:Y:S01]  /*aac0*/  FADD R43, R43, -R90.reuse ;  /* 0x8000005a2b2b7221 */ /* 0x100fe20000000000 */
[--C-:B------:R-:W-:Y:S01]  /*aad0*/  FADD R47, R47, -R90.reuse ;  /* 0x8000005a2f2f7221 */ /* 0x100fe20000000000 */
[----:B------:R-:W-:Y:S01]  /*aae0*/  FADD R51, R51, -R90 ;  /* 0x8000005a33337221 */ /* 0x000fe20000000000 */
[----:B--2---:R-:W-:-:S04]  /*aaf0*/  FADD R68, R21, R12 ;  /* 0x0000000c15447221 */ /* 0x004fc80000000000 */
[----:B------:R-:W2:Y:S01]  /*ab00*/  MUFU.EX2 R25, R25 ;  /* 0x0000001900197308 */ /* 0x000ea20000000800 */
[--C-:B------:R-:W-:Y:S01]  /*ab10*/  FADD R78, R78, -R90.reuse ;  /* 0x8000005a4e4e7221 */ /* 0x100fe20000000000 */
[--C-:B------:R-:W-:Y:S01]  /*ab20*/  FADD R79, R79, -R90.reuse ;  /* 0x8000005a4f4f7221 */ /* 0x100fe20000000000 */
[--C-:B------:R-:W-:Y:S01]  /*ab30*/  FADD R80, R80, -R90.reuse ;  /* 0x8000005a50507221 */ /* 0x100fe20000000000 */
[--C-:B------:R-:W-:Y:S01]  /*ab40*/  FADD R81, R81, -R90.reuse ;  /* 0x8000005a51517221 */ /* 0x100fe20000000000 */
[----:B------:R-:W-:-:S03]  /*ab50*/  FADD R82, R82, -R90 ;  /* 0x8000005a52527221 */ /* 0x000fc60000000000 */
[----:B------:R3:W-:Y:S01]  /*ab60*/  MUFU.EX2 R76, R69 ;  /* 0x00000045004c7308 */ /* 0x0007e20000000800 */
[--C-:B------:R-:W-:Y:S01]  /*ab70*/  FADD R84, R84, -R90.reuse ;  /* 0x8000005a54547221 */ /* 0x100fe20000000000 */
[--C-:B------:R-:W-:Y:S01]  /*ab80*/  FADD R85, R85, -R90.reuse ;  /* 0x8000005a55557221 */ /* 0x100fe20000000000 */
[--C-:B------:R-:W-:Y:S01]  /*ab90*/  FADD R86, R86, -R90.reuse ;  /* 0x8000005a56567221 */ /* 0x100fe20000000000 */
[--C-:B------:R-:W-:Y:S01]  /*aba0*/  FADD R87, R87, -R90.reuse ;  /* 0x8000005a57577221 */ /* 0x100fe20000000000 */
[----:B------:R-:W-:Y:S01]  /*abb0*/  FADD R77, R77, -R90 ;  /* 0x8000005a4d4d7221 */ /* 0x000fe20000000000 */
[----:B---3--:R-:W-:Y:S01]  /*abc0*/  FADD R69, R23, R68 ;  /* 0x0000004417457221 */ /* 0x008fe20000000000 */
[--C-:B------:R-:W-:Y:S01]  /*abd0*/  FADD R83, R83, -R90.reuse ;  /* 0x8000005a53537221 */ /* 0x100fe20000000000 */
[--C-:B------:R-:W-:Y:S01]  /*abe0*/  FADD R12, R89, -R90.reuse ;  /* 0x8000005a590c7221 */ /* 0x100fe20000000000 */
[--C-:B------:R-:W-:Y:S01]  /*abf0*/  FADD R4, R4, -R90.reuse ;  /* 0x8000005a04047221 */ /* 0x100fe20000000000 */
[----:B------:R-:W-:Y:S01]  /*ac00*/  FADD R69, R26, R69 ;  /* 0x000000451a457221 */ /* 0x000fe20000000000 */
[----:B------:R-:W-:Y:S01]  /*ac10*/  FMUL R31, R31, 1.4426950216293334961 ;  /* 0x3fb8aa3b1f1f7820 */ /* 0x000fe20000400000 */
        /* <DEDUP_REMOVED lines=13> */
[--C-:B------:R-:W-:Y:S01]  /*acf0*/  FADD R88, R88, -R90.reuse ;  /* 0x8000005a58587221 */ /* 0x100fe20000000000 */
[----:B------:R-:W3:Y:S01]  /*ad00*/  MUFU.EX2 R28, R28 ;  /* 0x0000001c001c7308 */ /* 0x000ee20000000800 */
[----:B------:R-:W-:Y:S01]  /*ad10*/  FMUL R77, R77, 1.4426950216293334961 ;  /* 0x3fb8aa3b4d4d7820 */ /* 0x000fe20000400000 */
[----:B------:R-:W-:Y:S01]  /*ad20*/  FMUL R83, R83, 1.4426950216293334961 ;  /* 0x3fb8aa3b53537820 */ /* 0x000fe20000400000 */
[----:B------:R-:W-:Y:S01]  /*ad30*/  FMUL R12, R12, 1.4426950216293334961 ;  /* 0x3fb8aa3b0c0c7820 */ /* 0x000fe20000400000 */
[----:B0-----:R-:W-:Y:S01]  /*ad40*/  FADD R68, R24, R69 ;  /* 0x0000004518447221 */ /* 0x001fe20000000000 */
[----:B------:R-:W-:Y:S01]  /*ad50*/  FMUL R4, R4, 1.4426950216293334961 ;  /* 0x3fb8aa3b04047820 */ /* 0x000fe20000400000 */
[----:B------:R-:W-:Y:S01]  /*ad60*/  FMUL R13, R88, 1.4426950216293334961 ;  /* 0x3fb8aa3b580d7820 */ /* 0x000fe20000400000 */
[----:B------:R-:W-:Y:S01]  /*ad70*/  FADD R72, R72, -R90 ;  /* 0x8000005a48487221 */ /* 0x000fe20000000000 */
[----:B------:R-:W0:Y:S01]  /*ad80*/  MUFU.EX2 R31, R31 ;  /* 0x0000001f001f7308 */ /* 0x000e220000000800 */
[----:B----4-:R-:W-:-:S02]  /*ad90*/  FADD R68, R27, R68 ;  /* 0x000000441b447221 */ /* 0x010fc40000000000 */
[----:B------:R-:W-:-:S05]  /*ada0*/  FMUL R72, R72, 1.4426950216293334961 ;  /* 0x3fb8aa3b48487820 */ /* 0x000fca0000400000 */
[----:B------:R-:W4:Y:S01]  /*adb0*/  MUFU.EX2 R29, R29 ;  /* 0x0000001d001d7308 */ /* 0x000f220000000800 */
[----:B--2---:R-:W-:-:S07]  /*adc0*/  FADD R69, R25, R68 ;  /* 0x0000004419457221 */ /* 0x004fce0000000000 */
[----:B------:R-:W2:Y:S08]  /*add0*/  MUFU.EX2 R32, R32 ;  /* 0x0000002000207308 */ /* 0x000eb00000000800 */
        /* <DEDUP_REMOVED lines=41> */
[----:B------:R-:W-:Y:S01]  /*b070*/  FADD R69, R30, R69 ;  /* 0x000000451e457221 */ /* 0x000fe20000000000 */
[----:B------:R-:W-:-:S06]  /*b080*/  FADD R5, R5, -R90 ;  /* 0x8000005a05057221 */ /* 0x000fcc0000000000 */
[----:B------:R0:W1:Y:S01]  /*b090*/  MUFU.EX2 R73, R72 ;  /* 0x0000004800497308 */ /* 0x0000620000000800 */
[----:B---3--:R-:W-:-:S07]  /*b0a0*/  FADD R68, R28, R69 ;  /* 0x000000451c447221 */ /* 0x008fce0000000000 */
[----:B------:R3:W2:Y:S01]  /*b0b0*/  MUFU.EX2 R89, R13 ;  /* 0x0000000d00597308 */ /* 0x0006a20000000800 */
[----:B0-----:R-:W-:Y:S02]  /*b0c0*/  IMAD.U32 R72, RZ, RZ, UR60 ;  /* 0x0000003cff487e24 */ /* 0x001fe4000f8e00ff */
[----:B---3--:R-:W-:Y:S01]  /*b0d0*/  IMAD.U32 R13, RZ, RZ, UR60 ;  /* 0x0000003cff0d7e24 */ /* 0x008fe2000f8e00ff */
[----:B-1--4-:R-:W-:Y:S06]  /*b0e0*/  @!P0 BRA `(.L_x_15) ;  /* 0x0000002800ec8947 */ /* 0x012fec0003800000 */
.L_x_24:
[----:B------:R-:W3:Y:S04]  /*b0f0*/  LDL.64 R146, [R1+0x70] ;  /* 0x0000700001927983 */ /* 0x000ee80000100a00 */
[----:B------:R-:W4:Y:S04]  /*b100*/  LDL.64 R148, [R1+0x50] ;  /* 0x0000500001947983 */ /* 0x000f280000100a00 */
[----:B--2---:R-:W2:Y:S04]  /*b110*/  LDL.64 R154, [R1+0x68] ;  /* 0x00006800019a7983 */ /* 0x004ea80000100a00 */
[----:B------:R-:W2:Y:S01]  /*b120*/  LDL.64 R158, [R1+0x48] ;  /* 0x00004800019e7983 */ /* 0x000ea20000100a00 */
[----:B------:R-:W-:Y:S01]  /*b130*/  FADD R6, R6, -R90 ;  /* 0x8000005a06067221 */ /* 0x000fe20000000000 */
[----:B------:R-:W-:-:S02]  /*b140*/  FADD R68, R31, R68 ;  /* 0x000000441f447221 */ /* 0x000fc40000000000 */
[----:B------:R-:W2:Y:S04]  /*b150*/  LDL.64 R150, [R1+0x60] ;  /* 0x0000600001967983 */ /* 0x000ea80000100a00 */
[----:B------:R-:W2:Y:S01]  /*b160*/  LDL.64 R152, [R1+0x40] ;  /* 0x0000400001987983 */ /* 0x000ea20000100a00 */
[----:B------:R-:W-:Y:S01]  /*b170*/  FADD R77, R29, R68 ;  /* 0x000000441d4d7221 */ /* 0x000fe20000000000 */
[----:B------:R-:W-:Y:S02]  /*b180*/  FADD R68, R7, -R90 ;  /* 0x8000005a07447221 */ /* 0x000fe40000000000 */
[----:B------:R-:W2:Y:S01]  /*b190*/  LDL.64 R156, [R1+0x58] ;  /* 0x00005800019c7983 */ /* 0x000ea20000100a00 */
[----:B------:R-:W-:Y:S01]  /*b1a0*/  FADD R77, R34, R77 ;  /* 0x0000004d224d7221 */ /* 0x000fe20000000000 */
[----:B---3--:R-:W-:-:S04]  /*b1b0*/  IMAD.WIDE R12, R13, 0x2, R146 ;  /* 0x000000020d0c7825 */ /* 0x008fc800078e0292 */
[----:B------:R-:W-:Y:S01]  /*b1c0*/  FMUL R147, R5, 1.4426950216293334961 ;  /* 0x3fb8aa3b05937820 */ /* 0x000fe20000400000 */
[----:B----4-:R-:W-:-:S04]  /*b1d0*/  IMAD.WIDE R4, R72, 0x2, R148 ;  /* 0x0000000248047825 */ /* 0x010fc800078e0294 */
[----:B------:R-:W-:Y:S01]  /*b1e0*/  FMUL R148, R6, 1.4426950216293334961 ;  /* 0x3fb8aa3b06947820 */ /* 0x000fe20000400000 */
[----:B------:R-:W-:Y:S01]  /*b1f0*/  MOV R6, UR60 ;  /* 0x0000003c00067c02 */ /* 0x000fe20008000f00 */
[----:B------:R-:W-:Y:S01]  /*b200*/  FADD R72, R32, R77 ;  /* 0x0000004d20487221 */ /* 0x000fe20000000000 */
[----:B------:R0:W3:Y:S03]  /*b210*/  LDG.E.U16 R69, desc[UR20][R12.64] ;  /* 0x000000140c457981 */ /* 0x0000e6000c1e1500 */
[----:B--2---:R-:W-:Y:S01]  /*b220*/  IMAD.WIDE R6, R6, 0x2, R154 ;  /* 0x0000000206067825 */ /* 0x004fe200078e029a */
[----:B------:R1:W2:Y:S04]  /*b230*/  LDG.E.U16 R71, desc[UR20][R4.64] ;  /* 0x0000001404477981 */ /* 0x0002a8000c1e1500 */
[----:B------:R-:W4:Y:S01]  /*b240*/  LDL.64 R154, [R1+0x38] ;  /* 0x00003800019a7983 */ /* 0x000f220000100a00 */
[----:B------:R-:W-:Y:S01]  /*b250*/  FADD R72, R35, R72 ;  /* 0x0000004823487221 */ /* 0x000fe20000000000 */
[----:B------:R-:W-:-:S03]  /*b260*/  IMAD.U32 R77, RZ, RZ, UR60 ;  /* 0x0000003cff4d7e24 */ /* 0x000fc6000f8e00ff */
[----:B0-----:R-:W-:Y:S01]  /*b270*/  FADD R13, R33, R72 ;  /* 0x00000048210d7221 */ /* 0x001fe20000000000 */
[----:B-1----:R-:W-:-:S04]  /*b280*/  IMAD.WIDE R4, R77, 0x2, R158 ;  /* 0x000000024d047825 */ /* 0x002fc800078e029e */
[----:B------:R-:W-:Y:S01]  /*b290*/  FADD R77, R38, R13 ;  /* 0x0000000d264d7221 */ /* 0x000fe20000000000 */
[----:B------:R-:W-:Y:S01]  /*b2a0*/  FADD R8, R8, -R90 ;  /* 0x8000005a08087221 */ /* 0x000fe20000000000 */
[----:B------:R-:W-:Y:S01]  /*b2b0*/  FMUL R149, R68, 1.4426950216293334961 ;  /* 0x3fb8aa3b44957820 */ /* 0x000fe20000400000 */
[----:B------:R-:W-:Y:S02]  /*b2c0*/  IMAD.U32 R12, RZ, RZ, UR60 ;  /* 0x0000003cff0c7e24 */ /* 0x000fe4000f8e00ff */
[----:B------:R-:W-:Y:S01]  /*b2d0*/  FADD R146, R36, R77 ;  /* 0x0000004d24927221 */ /* 0x000fe20000000000 */
[----:B------:R0:W2:Y:S03]  /*b2e0*/  LDG.E.U16 R68, desc[UR20][R6.64] ;  /* 0x0000001406447981 */ /* 0x0000a6000c1e1500 */
[----:B------:R-:W-:Y:S01]  /*b2f0*/  FADD R146, R37, R146 ;  /* 0x0000009225927221 */ /* 0x000fe20000000000 */
[----:B------:R-:W-:Y:S01]  /*b300*/  FMUL R8, R8, 1.4426950216293334961 ;  /* 0x3fb8aa3b08087820 */ /* 0x000fe20000400000 */
[--C-:B------:R-:W-:Y:S01]  /*b310*/  FADD R9, R9, -R90.reuse ;  /* 0x8000005a09097221 */ /* 0x100fe20000000000 */
[----:B------:R-:W-:Y:S01]  /*b320*/  FADD R10, R10, -R90 ;  /* 0x8000005a0a0a7221 */ /* 0x000fe20000000000 */
[----:B------:R-:W-:Y:S01]  /*b330*/  FADD R83, R39, R146 ;  /* 0x0000009227537221 */ /* 0x000fe20000000000 */
[----:B------:R1:W2:Y:S01]  /*b340*/  LDG.E.U16 R72, desc[UR20][R4.64] ;  /* 0x0000001404487981 */ /* 0x0002a2000c1e1500 */
[----:B0-----:R-:W-:-:S02]  /*b350*/  MOV R6, UR60 ;  /* 0x0000003c00067c02 */ /* 0x001fc40008000f00 */
[----:B------:R-:W-:Y:S01]  /*b360*/  FADD R83, R42, R83 ;  /* 0x000000532a537221 */ /* 0x000fe20000000000 */
[----:B------:R-:W-:-:S04]  /*b370*/  IMAD.WIDE R12, R12, 0x2, R150 ;  /* 0x000000020c0c7825 */ /* 0x000fc800078e0296 */
[----:B------:R-:W-:Y:S01]  /*b380*/  FMUL R9, R9, 1.4426950216293334961 ;  /* 0x3fb8aa3b09097820 */ /* 0x000fe20000400000 */
[----:B------:R0:W-:Y:S01]  /*b390*/  MUFU.EX2 R150, R8 ;  /* 0x0000000800967308 */ /* 0x0001e20000000800 */
[----:B------:R-:W-:-:S04]  /*b3a0*/  IMAD.WIDE R6, R6, 0x2, R152 ;  /* 0x0000000206067825 */ /* 0x000fc800078e0298 */
[----:B------:R-:W-:Y:S01]  /*b3b0*/  FMUL R152, R10, 1.4426950216293334961 ;  /* 0x3fb8aa3b0a987820 */ /* 0x000fe20000400000 */
[----:B------:R1:W2:Y:S01]  /*b3c0*/  LDG.E.U16 R77, desc[UR20][R12.64] ;  /* 0x000000140c4d7981 */ /* 0x0002a2000c1e1500 */
[----:B------:R-:W-:Y:S02]  /*b3d0*/  IMAD.U32 R146, RZ, RZ, UR60 ;  /* 0x0000003cff927e24 */ /* 0x000fe4000f8e00ff */
[----:B------:R-:W-:Y:S02]  /*b3e0*/  IMAD.U32 R10, RZ, RZ, UR60 ;  /* 0x0000003cff0a7e24 */ /* 0x000fe4000f8e00ff */
[----:B0-----:R-:W-:Y:S01]  /*b3f0*/  FADD R8, R40, R83 ;  /* 0x0000005328087221 */ /* 0x001fe20000000000 */
[----:B------:R4:W-:Y:S01]  /*b400*/  MUFU.EX2 R151, R9 ;  /* 0x0000000900977308 */ /* 0x0009e20000000800 */
[----:B-1----:R-:W-:Y:S01]  /*b410*/  IMAD.WIDE R4, R146, 0x2, R156 ;  /* 0x0000000292047825 */ /* 0x002fe200078e029c */
[----:B------:R0:W2:Y:S03]  /*b420*/  LDG.E.U16 R83, desc[UR20][R6.64] ;  /* 0x0000001406537981 */ /* 0x0000a6000c1e1500 */
[----:B------:R-:W-:-:S04]  /*b430*/  FADD R12, R43, R8 ;  /* 0x000000082b0c7221 */ /* 0x000fc80000000000 */
[----:B------:R-:W-:-:S04]  /*b440*/  FADD R13, R41, R12 ;  /* 0x0000000c290d7221 */ /* 0x000fc80000000000 */
[----:B------:R-:W-:-:S04]  /*b450*/  FADD R13, R46, R13 ;  /* 0x0000000d2e0d7221 */ /* 0x000fc80000000000 */
[----:B------:R-:W-:-:S04]  /*b460*/  FADD R12, R44, R13 ;  /* 0x0000000d2c0c7221 */ /* 0x000fc80000000000 */
[----:B------:R-:W-:Y:S01]  /*b470*/  FADD R12, R47, R12 ;  /* 0x0000000c2f0c7221 */ /* 0x000fe20000000000 */
[----:B0-----:R-:W-:-:S04]  /*b480*/  FADD R6, R93, -R90 ;  /* 0x8000005a5d067221 */ /* 0x001fc80000000000 */
[----:B------:R-:W-:Y:S01]  /*b490*/  FMUL R6, R6, 1.4426950216293334961 ;  /* 0x3fb8aa3b06067820 */ /* 0x000fe20000400000 */
[----:B------:R-:W-:-:S04]  /*b4a0*/  FADD R11, R11, -R90 ;  /* 0x8000005a0b0b7221 */ /* 0x000fc80000000000 */
[----:B------:R-:W-:-:S04]  /*b4b0*/  FMUL R11, R11, 1.4426950216293334961 ;  /* 0x3fb8aa3b0b0b7820 */ /* 0x000fc80000400000 */
[----:B------:R-:W-:Y:S08]  /*b4c0*/  MUFU.EX2 R153, R11 ;  /* 0x0000000b00997308 */ /* 0x000ff00000000800 */
[----:B------:R-:W0:Y:S08]  /*b4d0*/  MUFU.EX2 R147, R147 ;  /* 0x0000009300937308 */ /* 0x000e300000000800 */
[----:B------:R-:W1:Y:S08]  /*b4e0*/  MUFU.EX2 R148, R148 ;  /* 0x0000009400947308 */ /* 0x000e700000000800 */
[----:B------:R-:W0:Y:S01]  /*b4f0*/  MUFU.EX2 R149, R149 ;  /* 0x0000009500957308 */ /* 0x000e220000000800 */
[----:B----4-:R-:W-:-:S04]  /*b500*/  IMAD.WIDE R8, R10, 0x2, R154 ;  /* 0x000000020a087825 */ /* 0x010fc800078e029a */
[----:B------:R-:W-:Y:S02]  /*b510*/  FADD R10, R91, -R90 ;  /* 0x8000005a5b0a7221 */ /* 0x000fe40000000000 */
[----:B------:R4:W2:Y:S04]  /*b520*/  LDG.E.U16 R91, desc[UR20][R4.64] ;  /* 0x00000014045b7981 */ /* 0x0008a8000c1e1500 */
[----:B------:R0:W2:Y:S01]  /*b530*/  LDG.E.U16 R146, desc[UR20][R8.64] ;  /* 0x0000001408927981 */ /* 0x0000a2000c1e1500 */
[----:B----4-:R-:W-:-:S04]  /*b540*/  FADD R5, R45, R12 ;  /* 0x0000000c2d057221 */ /* 0x010fc80000000000 */
[----:B------:R-:W-:-:S04]  /*b550*/  FADD R5, R50, R5 ;  /* 0x0000000532057221 */ /* 0x000fc80000000000 */
[----:B0-----:R-:W-:-:S04]  /*b560*/  FADD R8, R48, R5 ;  /* 0x0000000530087221 */ /* 0x001fc80000000000 */
[----:B------:R-:W-:-:S04]  /*b570*/  FADD R8, R51, R8 ;  /* 0x0000000833087221 */ /* 0x000fc80000000000 */
        /* <DEDUP_REMOVED lines=10> */
[----:B------:R-:W-:Y:S01]  /*b620*/  FADD R9, R61, R8 ;  /* 0x000000083d097221 */ /* 0x000fe20000000000 */
[----:B------:R-:W-:-:S03]  /*b630*/  FADD R4, R95, -R90 ;  /* 0x8000005a5f047221 */ /* 0x000fc60000000000 */
[----:B------:R-:W-:Y:S01]  /*b640*/  FADD R8, R62, R9 ;  /* 0x000000093e087221 */ /* 0x000fe20000000000 */
[----:B------:R-:W-:Y:S01]  /*b650*/  FMUL R5, R4, 1.4426950216293334961 ;  /* 0x3fb8aa3b04057820 */ /* 0x000fe20000400000 */
[----:B------:R-:W-:Y:S02]  /*b660*/  FADD R4, R94, -R90 ;  /* 0x8000005a5e047221 */ /* 0x000fe40000000000 */
[----:B------:R-:W-:Y:S01]  /*b670*/  FADD R9, R63, R8 ;  /* 0x000000083f097221 */ /* 0x000fe20000000000 */
[----:B------:R0:W-:Y:S03]  /*b680*/  MUFU.EX2 R154, R6 ;  /* 0x00000006009a7308 */ /* 0x0001e60000000800 */
[----:B------:R-:W-:Y:S01]  /*b690*/  FADD R8, R64, R9 ;  /* 0x0000000940087221 */ /* 0x000fe20000000000 */
[----:B0-----:R-:W-:Y:S01]  /*b6a0*/  FMUL R6, R4, 1.4426950216293334961 ;  /* 0x3fb8aa3b04067820 */ /* 0x001fe20000400000 */
[----:B------:R-:W-:-:S02]  /*b6b0*/  FADD R4, R97, -R90 ;  /* 0x8000005a61047221 */ /* 0x000fc40000000000 */
[----:B------:R-:W-:Y:S02]  /*b6c0*/  FADD R9, R65, R8 ;  /* 0x0000000841097221 */ /* 0x000fe40000000000 */
[----:B------:R-:W-:Y:S01]  /*b6d0*/  FMUL R7, R4, 1.4426950216293334961 ;  /* 0x3fb8aa3b04077820 */ /* 0x000fe20000400000 */
[----:B------:R-:W-:Y:S01]  /*b6e0*/  FADD R4, R96, -R90 ;  /* 0x8000005a60047221 */ /* 0x000fe20000000000 */
[----:B------:R-:W-:Y:S01]  /*b6f0*/  FADD R8, R66, R9 ;  /* 0x0000000942087221 */ /* 0x000fe20000000000 */
[----:B------:R0:W-:Y:S03]  /*b700*/  MUFU.EX2 R94, R5 ;  /* 0x00000005005e7308 */ /* 0x0001e60000000800 */
[----:B------:R-:W-:Y:S01]  /*b710*/  FADD R9, R67, R8 ;  /* 0x0000000843097221 */ /* 0x000fe20000000000 */
[----:B0-----:R-:W-:Y:S01]  /*b720*/  FMUL R5, R4, 1.4426950216293334961 ;  /* 0x3fb8aa3b04057820 */ /* 0x001fe20000400000 */
[----:B------:R-:W-:-:S03]  /*b730*/  FADD R4, R99, -R90 ;  /* 0x8000005a63047221 */ /* 0x000fc60000000000 */
[----:B------:R0:W-:Y:S01]  /*b740*/  MUFU.EX2 R97, R6 ;  /* 0x0000000600617308 */ /* 0x0001e20000000800 */
[----:B------:R-:W-:-:S04]  /*b750*/  FADD R9, R70, R9 ;  /* 0x0000000946097221 */ /* 0x000fc80000000000 */
[----:B------:R-:W-:Y:S01]  /*b760*/  FADD R8, R140, R9 ;  /* 0x000000098c087221 */ /* 0x000fe20000000000 */
[----:B0-----:R-:W-:Y:S01]  /*b770*/  FMUL R6, R4, 1.4426950216293334961 ;  /* 0x3fb8aa3b04067820 */ /* 0x001fe20000400000 */
[----:B------:R-:W-:Y:S01]  /*b780*/  FADD R4, R98, -R90 ;  /* 0x8000005a62047221 */ /* 0x000fe20000000000 */
[----:B------:R0:W-:Y:S01]  /*b790*/  MUFU.EX2 R96, R7 ;  /* 0x0000000700607308 */ /* 0x0001e20000000800 */
[----:B------:R-:W-:Y:S02]  /*b7a0*/  FADD R8, R141, R8 ;  /* 0x000000088d087221 */ /* 0x000fe40000000000 */
[----:B0-----:R-:W-:Y:S01]  /*b7b0*/  FMUL R7, R4, 1.4426950216293334961 ;  /* 0x3fb8aa3b04077820 */ /* 0x001fe20000400000 */
[----:B------:R-:W-:-:S04]  /*b7c0*/  FADD R4, R101, -R90 ;  /* 0x8000005a65047221 */ /* 0x000fc80000000000 */
[----:B------:R0:W-:Y:S01]  /*b7d0*/  MUFU.EX2 R99, R5 ;  /* 0x0000000500637308 */ /* 0x0001e20000000800 */
[----:B------:R-:W-:Y:S01]  /*b7e0*/  FADD R9, R73, R8 ;  /* 0x0000000849097221 */ /* 0x000fe20000000000 */
[----:B0-----:R-:W-:Y:S01]  /*b7f0*/  FMUL R5, R4, 1.4426950216293334961 ;  /* 0x3fb8aa3b04057820 */ /* 0x001fe20000400000 */
[----:B------:R-:W-:-:S05]  /*b800*/  FADD R4, R100, -R90 ;  /* 0x8000005a64047221 */ /* 0x000fca0000000000 */
[----:B------:R0:W-:Y:S01]  /*b810*/  MUFU.EX2 R98, R6 ;  /* 0x0000000600627308 */ /* 0x0001e20000000800 */
[----:B------:R-:W-:Y:S01]  /*b820*/  FADD R8, R74, R9 ;  /* 0x000000094a087221 */ /* 0x000fe20000000000 */
[----:B0-----:R-:W-:Y:S01]  /*b830*/  FMUL R6, R4, 1.4426950216293334961 ;  /* 0x3fb8aa3b04067820 */ /* 0x001fe20000400000 */
[----:B------:R-:W-:-:S05]  /*b840*/  FADD R4, R103, -R90 ;  /* 0x8000005a67047221 */ /* 0x000fca0000000000 */
[----:B------:R0:W-:Y:S01]  /*b850*/  MUFU.EX2 R101, R7 ;  /* 0x0000000700657308 */ /* 0x0001e20000000800 */
[----:B------:R-:W-:-:S04]  /*b860*/  FADD R9, R75, R8 ;  /* 0x000000084b097221 */ /* 0x000fc80000000000 */
[----:B------:R-:W-:Y:S01]  /*b870*/  FADD R9, R76, R9 ;  /* 0x000000094c097221 */ /* 0x000fe20000000000 */
[----:B0-----:R-:W-:Y:S01]  /*b880*/  FMUL R7, R4, 1.4426950216293334961 ;  /* 0x3fb8aa3b04077820 */ /* 0x001fe20000400000 */
[--C-:B------:R-:W-:Y:S01]  /*b890*/  FADD R4, R102, -R90.reuse ;  /* 0x8000005a66047221 */ /* 0x100fe20000000000 */
        /* <DEDUP_REMOVED lines=13> */
[----:B------:R-:W-:Y:S01]  /*b970*/  FMUL R10, R10, 1.4426950216293334961 ;  /* 0x3fb8aa3b0a0a7820 */ /* 0x000fe20000400000 */
[----:B0-----:R-:W-:-:S04]  /*b980*/  FADD R7, R79, R8 ;  /* 0x000000084f077221 */ /* 0x001fc80000000000 */
[----:B------:R-:W-:Y:S02]  /*b990*/  FADD R8, R80, R7 ;  /* 0x0000000750087221 */ /* 0x000fe40000000000 */
[----:B------:R0:W-:Y:S02]  /*b9a0*/  MUFU.EX2 R93, R10 ;  /* 0x0000000a005d7308 */ /* 0x0001e40000000800 */
[----:B------:R-:W-:-:S04]  /*b9b0*/  FADD R7, R81, R8 ;  /* 0x0000000851077221 */ /* 0x000fc80000000000 */
[----:B0-----:R-:W-:-:S04]  /*b9c0*/  FADD R10, R82, R7 ;  /* 0x00000007520a7221 */ /* 0x001fc80000000000 */
[----:B------:R-:W-:-:S04]  /*b9d0*/  FADD R11, R145, R10 ;  /* 0x0000000a910b7221 */ /* 0x000fc80000000000 */
[----:B------:R-:W-:Y:S01]  /*b9e0*/  FADD R12, R84, R11 ;  /* 0x0000000b540c7221 */ /* 0x000fe20000000000 */
[----:B------:R-:W-:-:S03]  /*b9f0*/  F2FP.F16.F32.PACK_AB R11, R19, R16 ;  /* 0x00000010130b723e */ /* 0x000fc600000000ff */
[----:B------:R-:W-:-:S04]  /*ba00*/  FADD R13, R85, R12 ;  /* 0x0000000c550d7221 */ /* 0x000fc80000000000 */
[----:B------:R-:W-:-:S04]  /*ba10*/  FADD R16, R86, R13 ;  /* 0x0000000d56107221 */ /* 0x000fc80000000000 */
[----:B------:R-:W-:-:S04]  /*ba20*/  FADD R16, R87, R16 ;  /* 0x0000001057107221 */ /* 0x000fc80000000000 */
[----:B------:R-:W-:Y:S01]  /*ba30*/  FADD R19, R89, R16 ;  /* 0x0000001059137221 */ /* 0x000fe20000000000 */
[----:B------:R-:W-:-:S03]  /*ba40*/  F2FP.F16.F32.PACK_AB R12, R22, R17 ;  /* 0x00000011160c723e */ /* 0x000fc600000000ff */
[----:B------:R-:W-:Y:S01]  /*ba50*/  FADD R19, R144, R19 ;  /* 0x0000001390137221 */ /* 0x000fe20000000000 */
[----:B------:R-:W-:-:S03]  /*ba60*/  F2FP.F16.F32.PACK_AB R9, R139, R14 ;  /* 0x0000000e8b09723e */ /* 0x000fc600000000ff */
[----:B------:R-:W-:Y:S01]  /*ba70*/  FADD R22, R88, R19 ;  /* 0x0000001358167221 */ /* 0x000fe20000000000 */
[----:B------:R-:W-:-:S03]  /*ba80*/  F2FP.F16.F32.PACK_AB R14, R26, R23 ;  /* 0x000000171a0e723e */ /* 0x000fc600000000ff */
[----:B------:R-:W-:Y:S01]  /*ba90*/  FADD R23, R147, R22 ;  /* 0x0000001693177221 */ /* 0x000fe20000000000 */
[----:B------:R-:W-:Y:S01]  /*baa0*/  F2FP.F16.F32.PACK_AB R10, R18, R15 ;  /* 0x0000000f120a723e */ /* 0x000fe200000000ff */
[----:B------:R-:W0:Y:S01]  /*bab0*/  MUFU.EX2 R152, R152 ;  /* 0x0000009800987308 */ /* 0x000e220000000800 */
[----:B------:R-:W-:Y:S01]  /*bac0*/  F2FP.F16.F32.PACK_AB R15, R27, R24 ;  /* 0x000000181b0f723e */ /* 0x000fe200000000ff */
[----:B-1----:R-:W-:Y:S01]  /*bad0*/  FADD R24, R148, R23 ;  /* 0x0000001794187221 */ /* 0x002fe20000000000 */
[----:B------:R-:W-:-:S03]  /*bae0*/  F2FP.F16.F32.PACK_AB R16, R30, R25 ;  /* 0x000000191e10723e */ /* 0x000fc600000000ff */
[----:B------:R-:W-:Y:S01]  /*baf0*/  FADD R25, R149, R24 ;  /* 0x0000001895197221 */ /* 0x000fe20000000000 */
[----:B------:R-:W-:Y:S01]  /*bb00*/  FADD R92, R92, -R90 ;  /* 0x8000005a5c5c7221 */ /* 0x000fe20000000000 */
[----:B------:R-:W-:Y:S02]  /*bb10*/  F2FP.F16.F32.PACK_AB R17, R31, R28 ;  /* 0x0000001c1f11723e */ /* 0x000fe400000000ff */
[----:B------:R-:W-:Y:S01]  /*bb20*/  FADD R28, R150, R25 ;  /* 0x00000019961c7221 */ /* 0x000fe20000000000 */
[----:B------:R-:W-:Y:S01]  /*bb30*/  FMUL R92, R92, 1.4426950216293334961 ;  /* 0x3fb8aa3b5c5c7820 */ /* 0x000fe20000400000 */
[----:B------:R-:W-:Y:S02]  /*bb40*/  F2FP.F16.F32.PACK_AB R18, R34, R29 ;  /* 0x0000001d2212723e */ /* 0x000fe400000000ff */
[----:B------:R-:W-:Y:S01]  /*bb50*/  FADD R29, R151, R28 ;  /* 0x0000001c971d7221 */ /* 0x000fe20000000000 */
[----:B------:R-:W1:Y:S03]  /*bb60*/  MUFU.EX2 R95, R92 ;  /* 0x0000005c005f7308 */ /* 0x000e660000000800 */
[----:B0-----:R-:W-:Y:S01]  /*bb70*/  FADD R30, R152, R29 ;  /* 0x0000001d981e7221 */ /* 0x001fe20000000000 */
[----:B------:R-:W-:-:S03]  /*bb80*/  F2FP.F16.F32.PACK_AB R19, R35, R32 ;  /* 0x000000202313723e */ /* 0x000fc600000000ff */
[----:B------:R-:W-:Y:S01]  /*bb90*/  FADD R32, R153, R30 ;  /* 0x0000001e99207221 */ /* 0x000fe20000000000 */
[----:B------:R-:W-:Y:S02]  /*bba0*/  F2FP.F16.F32.PACK_AB R13, R21, R20 ;  /* 0x00000014150d723e */ /* 0x000fe400000000ff */
[----:B------:R-:W-:Y:S01]  /*bbb0*/  F2FP.F16.F32.PACK_AB R21, R37, R36 ;  /* 0x000000242515723e */ /* 0x000fe200000000ff */
[----:B------:R-:W-:-:S04]  /*bbc0*/  FADD R37, R93, R32 ;  /* 0x000000205d257221 */ /* 0x000fc80000000000 */
[----:B------:R-:W-:Y:S01]  /*bbd0*/  FADD R34, R154, R37 ;  /* 0x000000259a227221 */ /* 0x000fe20000000000 */
[----:B------:R-:W-:-:S03]  /*bbe0*/  F2FP.F16.F32.PACK_AB R20, R38, R33 ;  /* 0x000000212614723e */ /* 0x000fc600000000ff */
[----:B-1----:R-:W-:Y:S01]  /*bbf0*/  FADD R37, R95, R34 ;  /* 0x000000225f257221 */ /* 0x002fe20000000000 */
[----:B------:R-:W-:-:S03]  /*bc00*/  F2FP.F16.F32.PACK_AB R22, R42, R39 ;  /* 0x000000272a16723e */ /* 0x000fc600000000ff */
[----:B------:R-:W-:Y:S01]  /*bc10*/  FADD R38, R94, R37 ;  /* 0x000000255e267221 */ /* 0x000fe20000000000 */
[----:B------:R-:W-:-:S03]  /*bc20*/  F2FP.F16.F32.PACK_AB R23, R43, R40 ;  /* 0x000000282b17723e */ /* 0x000fc600000000ff */
[----:B------:R-:W-:-:S04]  /*bc30*/  FADD R39, R97, R38 ;  /* 0x0000002661277221 */ /* 0x000fc80000000000 */
[----:B------:R-:W-:Y:S01]  /*bc40*/  FADD R40, R96, R39 ;  /* 0x0000002760287221 */ /* 0x000fe20000000000 */
[----:B------:R-:W-:-:S03]  /*bc50*/  F2FP.F16.F32.PACK_AB R25, R47, R44 ;  /* 0x0000002c2f19723e */ /* 0x000fc600000000ff */
[----:B------:R-:W-:Y:S01]  /*bc60*/  FADD R43, R99, R40 ;  /* 0x00000028632b7221 */ /* 0x000fe20000000000 */
[----:B------:R0:W1:Y:S03]  /*bc70*/  MUFU.EX2 R105, R5 ;  /* 0x0000000500697308 */ /* 0x0000660000000800 */
[----:B------:R-:W-:Y:S01]  /*bc80*/  FADD R44, R98, R43 ;  /* 0x0000002b622c7221 */ /* 0x000fe20000000000 */
[----:B------:R-:W-:-:S03]  /*bc90*/  F2FP.F16.F32.PACK_AB R26, R50, R45 ;  /* 0x0000002d321a723e */ /* 0x000fc600000000ff */
[----:B------:R-:W-:Y:S01]  /*bca0*/  FADD R45, R101, R44 ;  /* 0x0000002c652d7221 */ /* 0x000fe20000000000 */
[----:B0-----:R-:W-:Y:S01]  /*bcb0*/  FMUL R5, R4, 1.4426950216293334961 ;  /* 0x3fb8aa3b04057820 */ /* 0x001fe20000400000 */
[--C-:B------:R-:W-:Y:S01]  /*bcc0*/  FADD R4, R108, -R90.reuse ;  /* 0x8000005a6c047221 */ /* 0x100fe20000000000 */
[----:B------:R0:W4:Y:S01]  /*bcd0*/  MUFU.EX2 R104, R6 ;  /* 0x0000000600687308 */ /* 0x0001220000000800 */
[----:B------:R-:W-:Y:S01]  /*bce0*/  F2FP.F16.F32.PACK_AB R24, R46, R41 ;  /* 0x000000292e18723e */ /* 0x000fe200000000ff */
[----:B------:R-:W-:Y:S01]  /*bcf0*/  FADD R46, R100, R45 ;  /* 0x0000002d642e7221 */ /* 0x000fe20000000000 */
[--C-:B------:R-:W-:Y:S01]  /*bd00*/  FADD R112, R112, -R90.reuse ;  /* 0x8000005a70707221 */ /* 0x100fe20000000000 */
[--C-:B------:R-:W-:Y:S01]  /*bd10*/  FADD R136, R136, -R90.reuse ;  /* 0x8000005a88887221 */ /* 0x100fe20000000000 */
[--C-:B------:R-:W-:Y:S01]  /*bd20*/  FADD R137, R137, -R90.reuse ;  /* 0x8000005a89897221 */ /* 0x100fe20000000000 */
[--C-:B------:R-:W-:Y:S01]  /*bd30*/  FADD R118, R118, -R90.reuse ;  /* 0x8000005a76767221 */ /* 0x100fe20000000000 */
[----:B0-----:R-:W-:Y:S01]  /*bd40*/  FMUL R6, R4, 1.4426950216293334961 ;  /* 0x3fb8aa3b04067820 */ /* 0x001fe20000400000 */
[--C-:B------:R-:W-:Y:S01]  /*bd50*/  FADD R4, R111, -R90.reuse ;  /* 0x8000005a6f047221 */ /* 0x100fe20000000000 */
        /* <DEDUP_REMOVED lines=10> */
[----:B------:R-:W-:Y:S01]  /*be00*/  F2FP.F16.F32.PACK_AB R28, R54, R49 ;  /* 0x00000031361c723e */ /* 0x000fe200000000ff */
[----:B------:R0:W1:Y:S01]  /*be10*/  MUFU.EX2 R108, R5 ;  /* 0x00000005006c7308 */ /* 0x0000620000000800 */
[----:B------:R-:W-:Y:S01]  /*be20*/  FMUL R92, R4, 1.4426950216293334961 ;  /* 0x3fb8aa3b045c7820 */ /* 0x000fe20000400000 */
[--C-:B------:R-:W-:Y:S01]  /*be30*/  FADD R121, R121, -R90.reuse ;  /* 0x8000005a79797221 */ /* 0x100fe20000000000 */
[----:B------:R-:W-:Y:S01]  /*be40*/  FADD R109, R109, -R90 ;  /* 0x8000005a6d6d7221 */ /* 0x000fe20000000000 */
[----:B------:R-:W-:Y:S01]  /*be50*/  FADD R49, R103, R46 ;  /* 0x0000002e67317221 */ /* 0x000fe20000000000 */
[----:B------:R-:W-:Y:S01]  /*be60*/  F2FP.F16.F32.PACK_AB R4, R126, R123 ;  /* 0x0000007b7e04723e */ /* 0x000fe200000000ff */
[----:B------:R-:W-:Y:S01]  /*be70*/  FMUL R35, R112, 1.4426950216293334961 ;  /* 0x3fb8aa3b70237820 */ /* 0x000fe20000400000 */
[----:B------:R-:W-:Y:S01]  /*be80*/  FMUL R123, R136, 1.4426950216293334961 ;  /* 0x3fb8aa3b887b7820 */ /* 0x000fe20000400000 */
[----:B------:R-:W-:Y:S01]  /*be90*/  FMUL R118, R118, 1.4426950216293334961 ;  /* 0x3fb8aa3b76767820 */ /* 0x000fe20000400000 */
[----:B0-----:R-:W-:Y:S01]  /*bea0*/  F2FP.F16.F32.PACK_AB R5, R127, R124 ;  /* 0x0000007c7f05723e */ /* 0x001fe200000000ff */
        /* <DEDUP_REMOVED lines=13> */
[----:B------:R-:W-:Y:S01]  /*bf80*/  FADD R50, R102, R49 ;  /* 0x0000003166327221 */ /* 0x000fe20000000000 */
[----:B------:R-:W0:Y:S01]  /*bf90*/  MUFU.EX2 R111, R6 ;  /* 0x00000006006f7308 */ /* 0x000e220000000800 */
[----:B------:R-:W-:-:S02]  /*bfa0*/  F2FP.F16.F32.PACK_AB R27, R51, R48 ;  /* 0x00000030331b723e */ /* 0x000fc400000000ff */
[----:B------:R-:W-:Y:S01]  /*bfb0*/  F2FP.F16.F32.PACK_AB R38, R74, R73 ;  /* 0x000000494a26723e */ /* 0x000fe200000000ff */
[----:B-1----:R-:W-:Y:S01]  /*bfc0*/  FADD R51, R105, R50 ;  /* 0x0000003269337221 */ /* 0x002fe20000000000 */
[----:B------:R-:W-:-:S03]  /*bfd0*/  F2FP.F16.F32.PACK_AB R39, R76, R75 ;  /* 0x0000004b4c27723e */ /* 0x000fc600000000ff */
[----:B------:R-:W1:Y:S01]  /*bfe0*/  MUFU.EX2 R92, R92 ;  /* 0x0000005c005c7308 */ /* 0x000e620000000800 */
[----:B----4-:R-:W-:-:S07]  /*bff0*/  FADD R54, R104, R51 ;  /* 0x0000003368367221 */ /* 0x010fce0000000000 */
[----:B------:R-:W-:Y:S01]  /*c000*/  MUFU.EX2 R123, R123 ;  /* 0x0000007b007b7308 */ /* 0x000fe20000000800 */
[----:B------:R-:W-:-:S07]  /*c010*/  F2FP.F16.F32.PACK_AB R31, R57, R56 ;  /* 0x00000038391f723e */ /* 0x000fce00000000ff */
[----:B------:R-:W4:Y:S08]  /*c020*/  MUFU.EX2 R124, R124 ;  /* 0x0000007c007c7308 */ /* 0x000f300000000800 */
[----:B------:R-:W-:Y:S08]  /*c030*/  MUFU.EX2 R118, R118 ;  /* 0x0000007600767308 */ /* 0x000ff00000000800 */
[----:B------:R-:W0:Y:S08]  /*c040*/  MUFU.EX2 R119, R119 ;  /* 0x0000007700777308 */ /* 0x000e300000000800 */
[----:B------:R-:W-:Y:S08]  /*c050*/  MUFU.EX2 R116, R116 ;  /* 0x0000007400747308 */ /* 0x000ff00000000800 */
[----:B------:R-:W0:Y:S08]  /*c060*/  MUFU.EX2 R117, R117 ;  /* 0x0000007500757308 */ /* 0x000e300000000800 */
[----:B------:R-:W-:Y:S08]  /*c070*/  MUFU.EX2 R114, R114 ;  /* 0x0000007200727308 */ /* 0x000ff00000000800 */
[----:B------:R-:W0:Y:S08]  /*c080*/  MUFU.EX2 R115, R115 ;  /* 0x0000007300737308 */ /* 0x000e300000000800 */
[----:B------:R0:W-:Y:S08]  /*c090*/  MUFU.EX2 R113, R35 ;  /* 0x0000002300717308 */ /* 0x0001f00000000800 */
[----:B------:R-:W0:Y:S08]  /*c0a0*/  MUFU.EX2 R112, R112 ;  /* 0x0000007000707308 */ /* 0x000e300000000800 */
[----:B------:R-:W-:Y:S08]  /*c0b0*/  MUFU.EX2 R122, R122 ;  /* 0x0000007a007a7308 */ /* 0x000ff00000000800 */
[----:B------:R-:W0:Y:S08]  /*c0c0*/  MUFU.EX2 R120, R120 ;  /* 0x0000007800787308 */ /* 0x000e300000000800 */
[----:B------:R-:W-:Y:S08]  /*c0d0*/  MUFU.EX2 R74, R121 ;  /* 0x00000079004a7308 */ /* 0x000ff00000000800 */
[----:B------:R-:W0:Y:S08]  /*c0e0*/  MUFU.EX2 R110, R110 ;  /* 0x0000006e006e7308 */ /* 0x000e300000000800 */
[----:B------:R-:W-:Y:S08]  /*c0f0*/  MUFU.EX2 R76, R109 ;  /* 0x0000006d004c7308 */ /* 0x000ff00000000800 */
[----:B------:R-:W1:Y:S01]  /*c100*/  MUFU.EX2 R106, R106 ;  /* 0x0000006a006a7308 */ /* 0x000e620000000800 */
[----:B------:R-:W-:Y:S01]  /*c110*/  FADD R57, R107, R54 ;  /* 0x000000366b397221 */ /* 0x000fe20000000000 */
[----:B------:R-:W-:-:S02]  /*c120*/  F2FP.F16.F32.PACK_AB R32, R60, R59 ;  /* 0x0000003b3c20723e */ /* 0x000fc400000000ff */
[----:B-----5:R-:W-:Y:S01]  /*c130*/  LOP3.LUT R157, R132, 0x20, RZ, 0x3c, !PT ;  /* 0x00000020849d7812 */ /* 0x020fe200078e3cff */
[----:B------:R-:W-:Y:S01]  /*c140*/  FADD R60, R108, R57 ;  /* 0x000000396c3c7221 */ /* 0x000fe20000000000 */
[C---:B------:R-:W-:Y:S01]  /*c150*/  LOP3.LUT R156, R132.reuse, 0x40, RZ, 0x3c, !PT ;  /* 0x00000040849c7812 */ /* 0x040fe200078e3cff */
[----:B---3--:R3:W-:Y:S01]  /*c160*/  STS.U16 [R132+UR5+0x4000], R69 ;  /* 0x0040004584007988 */ /* 0x0087e20008000405 */
[----:B------:R-:W-:Y:S01]  /*c170*/  LOP3.LUT R155, R132, 0x60, RZ, 0x3c, !PT ;  /* 0x00000060849b7812 */ /* 0x000fe200078e3cff */
[----:B0-----:R-:W-:Y:S01]  /*c180*/  FADD R73, R111, R60 ;  /* 0x0000003c6f497221 */ /* 0x001fe20000000000 */
[----:B------:R-:W-:Y:S01]  /*c190*/  F2FP.F16.F32.PACK_AB R29, R53, R52 ;  /* 0x00000034351d723e */ /* 0x000fe200000000ff */
[----:B--2---:R3:W-:Y:S01]  /*c1a0*/  STS.U16 [R132+UR5+0x4400], R71 ;  /* 0x0044004784007988 */ /* 0x0047e20008000405 */
[----:B------:R-:W-:Y:S02]  /*c1b0*/  F2FP.F16.F32.PACK_AB R30, R58, R55 ;  /* 0x000000373a1e723e */ /* 0x000fe400000000ff */
[----:B------:R-:W-:Y:S01]  /*c1c0*/  F2FP.F16.F32.PACK_AB R33, R62, R61 ;  /* 0x0000003d3e21723e */ /* 0x000fe200000000ff */
[----:B------:R3:W-:Y:S01]  /*c1d0*/  STS.U16 [R157+UR5+0x4100], R68 ;  /* 0x004100449d007988 */ /* 0x0007e20008000405 */
[----:B------:R-:W-:-:S02]  /*c1e0*/  F2FP.F16.F32.PACK_AB R34, R64, R63 ;  /* 0x0000003f4022723e */ /* 0x000fc400000000ff */
[----:B------:R-:W-:Y:S01]  /*c1f0*/  F2FP.F16.F32.PACK_AB R35, R66, R65 ;  /* 0x000000414223723e */ /* 0x000fe200000000ff */
[----:B------:R3:W-:Y:S01]  /*c200*/  STS.U16 [R157+UR5+0x4500], R72 ;  /* 0x004500489d007988 */ /* 0x0007e20008000405 */
[----:B------:R-:W-:Y:S02]  /*c210*/  F2FP.F16.F32.PACK_AB R36, R70, R67 ;  /* 0x000000434624723e */ /* 0x000fe400000000ff */
[----:B------:R-:W-:Y:S01]  /*c220*/  F2FP.F16.F32.PACK_AB R6, R130, R125 ;  /* 0x0000007d8206723e */ /* 0x000fe200000000ff */
[----:B------:R3:W-:Y:S01]  /*c230*/  STS.U16 [R156+UR5+0x4200], R77 ;  /* 0x0042004d9c007988 */ /* 0x0007e20008000405 */
        /* <DEDUP_REMOVED lines=22> */
[----:B-1----:R-:W-:Y:S02]  /*c3a0*/  F2FP.F16.F32.PACK_AB R59, R92, R111 ;  /* 0x0000006f5c3b723e */ /* 0x002fe400000000ff */
[----:B----4-:R-:W-:Y:S02]  /*c3b0*/  F2FP.F16.F32.PACK_AB R60, R124, R123 ;  /* 0x0000007b7c3c723e */ /* 0x010fe400000000ff */
[----:B------:R-:W-:Y:S02]  /*c3c0*/  F2FP.F16.F32.PACK_AB R61, R119, R118 ;  /* 0x00000076773d723e */ /* 0x000fe400000000ff */
[----:B------:R-:W-:Y:S02]  /*c3d0*/  F2FP.F16.F32.PACK_AB R62, R117, R116 ;  /* 0x00000074753e723e */ /* 0x000fe400000000ff */
[----:B------:R-:W-:-:S02]  /*c3e0*/  F2FP.F16.F32.PACK_AB R63, R115, R114 ;  /* 0x00000072733f723e */ /* 0x000fc400000000ff */
[----:B------:R-:W-:Y:S02]  /*c3f0*/  F2FP.F16.F32.PACK_AB R64, R112, R113 ;  /* 0x000000717040723e */ /* 0x000fe400000000ff */
[----:B------:R-:W-:Y:S02]  /*c400*/  F2FP.F16.F32.PACK_AB R65, R120, R122 ;  /* 0x0000007a7841723e */ /* 0x000fe400000000ff */
[----:B------:R-:W-:Y:S02]  /*c410*/  F2FP.F16.F32.PACK_AB R66, R110, R74 ;  /* 0x0000004a6e42723e */ /* 0x000fe400000000ff */
[----:B------:R-:W-:Y:S01]  /*c420*/  F2FP.F16.F32.PACK_AB R67, R106, R76 ;  /* 0x0000004c6a43723e */ /* 0x000fe200000000ff */
[----:B------:R3:W-:Y:S01]  /*c430*/  STS.U16 [R156+UR5+0x4600], R83 ;  /* 0x004600539c007988 */ /* 0x0007e20008000405 */
[----:B------:R-:W-:-:S03]  /*c440*/  FADD R70, -R90, R135 ;  /* 0x000000875a467221 */ /* 0x000fc60000000100 */
[----:B------:R3:W-:Y:S01]  /*c450*/  STS.U16 [R155+UR5+0x4300], R91 ;  /* 0x0043005b9b007988 */ /* 0x0007e20008000405 */
[----:B------:R-:W-:Y:S03]  /*c460*/  STTM.x64 tmem[UR15], R4 ;  /* 0x00000004000079ed */ /* 0x000fe6000834000f */
[----:B------:R3:W-:Y:S01]  /*c470*/  STS.U16 [R155+UR5+0x4700], R146 ;  /* 0x004700929b007988 */ /* 0x0007e20008000405 */
[----:B------:R-:W-:Y:S01]  /*c480*/  FMUL R70, R70, 1.4426950216293334961 ;  /* 0x3fb8aa3b46467820 */ /* 0x000fe20000400000 */
[----:B------:R-:W0:Y:S02]  /*c490*/  FENCE.VIEW.ASYNC.T ;  /* 0x00000000000073c6 */ /* 0x000e240000000200 */
[----:B0-----:R-:W-:Y:S06]  /*c4a0*/  BAR.SYNC.DEFER_BLOCKING 0x0 ;  /* 0x0000000000007b1d */ /* 0x001fec0000010000 */
[----:B------:R-:W0:Y:S01]  /*c4b0*/  LDTM.x16 R4, tmem[UR10] ;  /* 0x0000000a000479ee */ /* 0x000e220008240000 */
[----:B------:R-:W0:Y:S01]  /*c4c0*/  MUFU.EX2 R70, R70 ;  /* 0x0000004600467308 */ /* 0x000e220000000800 */
[----:B------:R-:W-:Y:S01]  /*c4d0*/  FADD R92, R92, R73 ;  /* 0x000000495c5c7221 */ /* 0x000fe20000000000 */
[----:B------:R-:W-:Y:S01]  /*c4e0*/  NOP ;  /* 0x0000000000007918 */ /* 0x000fe20000000000 */
[C---:B0-----:R-:W-:Y:S01]  /*c4f0*/  FMUL R4, R70.reuse, R4 ;  /* 0x0000000446047220 */ /* 0x041fe20000400000 */
        /* <DEDUP_REMOVED lines=15> */
[----:B------:R3:W-:Y:S01]  /*c5f0*/  STTM.x16 tmem[UR10], R4 ;  /* 0x00000004000079ed */ /* 0x0007e2000824000a */
[----:B------:R-:W0:Y:S02]  /*c600*/  FENCE.VIEW.ASYNC.T ;  /* 0x00000000000073c6 */ /* 0x000e240000000200 */
[----:B0-----:R-:W-:Y:S01]  /*c610*/  BAR.SYNC.DEFER_BLOCKING 0x0 ;  /* 0x0000000000007b1d */ /* 0x001fe20000010000 */
[----:B------:R-:W-:-:S04]  /*c620*/  FADD R123, R123, R92 ;  /* 0x0000005c7b7b7221 */ /* 0x000fc80000000000 */
[----:B------:R-:W-:-:S04]  /*c630*/  FADD R123, R124, R123 ;  /* 0x0000007b7c7b7221 */ /* 0x000fc80000000000 */
[----:B------:R-:W-:-:S04]  /*c640*/  FADD R118, R118, R123 ;  /* 0x0000007b76767221 */ /* 0x000fc80000000000 */
[----:B------:R-:W-:-:S04]  /*c650*/  FADD R119, R119, R118 ;  /* 0x0000007677777221 */ /* 0x000fc80000000000 */
[----:B------:R-:W-:Y:S01]  /*c660*/  FADD R116, R116, R119 ;  /* 0x0000007774747221 */ /* 0x000fe20000000000 */
[----:B------:R0:W-:Y:S06]  /*c670*/  MEMBAR.ALL.CTA ;  /* 0x0000000000007992 */ /* 0x0001ec0000008000 */
[----:B0-----:R-:W0:Y:S01]  /*c680*/  FENCE.VIEW.ASYNC.S ;  /* 0x00000000000073c6 */ /* 0x001e220000000000 */
        /* <DEDUP_REMOVED lines=9> */
[----:B------:R-:W-:-:S03]  /*c720*/  ULEA UR16, UR6, UR5, 0x3 ;  /* 0x0000000506107291 */ /* 0x000fc6000f8e18ff */
[----:B------:R-:W-:Y:S01]  /*c730*/  FADD R113, R76, R113 ;  /* 0x000000714c717221 */ /* 0x000fe20000000000 */
[----:B------:R-:W-:-:S03]  /*c740*/  UIADD3 UR16, UPT, UPT, UR16, 0x5000, URZ ;  /* 0x0000500010107890 */ /* 0x000fc6000fffe0ff */
[----:B------:R-:W-:Y:S01]  /*c750*/  FADD R113, R106, R113 ;  /* 0x000000716a717221 */ /* 0x000fe20000000000 */
[----:B------:R-:W-:Y:S01]  /*c760*/  UMOV UR17, UR44 ;  /* 0x0000002c00117c82 */ /* 0x000fe20008000000 */
[----:B0-----:R-:W-:Y:S06]  /*c770*/  BAR.SYNC.DEFER_BLOCKING 0x0 ;  /* 0x0000000000007b1d */ /* 0x001fec0000010000 */
[----:B---3--:R-:W-:Y:S05]  /*c780*/  BRA.U UP2, `(.L_x_16) ;  /* 0x0000000502187547 */ /* 0x008fea000b800000 */
[----:B------:R-:W-:Y:S01]  /*c790*/  UIADD3 UR67, UPT, UPT, UR7, 0x128, URZ ;  /* 0x0000012807437890 */ /* 0x000fe2000fffe0ff */
[----:B------:R-:W-:Y:S01]  /*c7a0*/  MOV.SPILL R4, UR5 ;  /* 0x0000000500047c02 */ /* 0x000fe20009000f00 */
[----:B------:R-:W-:Y:S01]  /*c7b0*/  UIADD3 UR74, UPT, UPT, UR7, 0x130, URZ ;  /* 0x00000130074a7890 */ /* 0x000fe2000fffe0ff */
[----:B------:R-:W-:Y:S01]  /*c7c0*/  MOV.SPILL R5, UR4 ;  /* 0x0000000400057c02 */ /* 0x000fe20009000f00 */
[----:B------:R-:W-:Y:S02]  /*c7d0*/  UIADD3 UR76, UPT, UPT, UR7, 0x138, URZ ;  /* 0x00000138074c7890 */ /* 0x000fe4000fffe0ff */
[----:B------:R-:W-:Y:S02]  /*c7e0*/  UIADD3 UR72, UPT, UPT, UR7, 0x140, URZ ;  /* 0x0000014007487890 */ /* 0x000fe4000fffe0ff */
[----:B------:R-:W-:Y:S02]  /*c7f0*/  UIADD3 UR73, UPT, UPT, UR7, 0x148, URZ ;  /* 0x0000014807497890 */ /* 0x000fe4000fffe0ff */
[----:B------:R-:W-:Y:S01]  /*c800*/  UIADD3 UR75, UPT, UPT, UR7, 0x150, URZ ;  /* 0x00000150074b7890 */ /* 0x000fe2000fffe0ff */
[----:B------:R-:W-:Y:S01]  /*c810*/  UMOV UR48, 0x0 ;  /* 0x0000000000307882 */ /* 0x000fe20000000000 */
[----:B------:R-:W-:Y:S01]  /*c820*/  UMOV UR49, 0x8040010 ;  /* 0x0804001000317882 */ /* 0x000fe20000000000 */
[----:B------:R-:W-:Y:S01]  /*c830*/  UMOV UR68, 0x0 ;  /* 0x0000000000447882 */ /* 0x000fe20000000000 */
[----:B------:R-:W-:Y:S01]  /*c840*/  UMOV UR69, 0x8040010 ;  /* 0x0804001000457882 */ /* 0x000fe20000000000 */
[----:B------:R-:W-:-:S02]  /*c850*/  UIADD3 UR77, UPT, UPT, UR7, 0x158, URZ ;  /* 0x00000158074d7890 */ /* 0x000fc4000fffe0ff */
[----:B------:R-:W-:Y:S01]  /*c860*/  UTCHMMA tmem[UR13], gdesc[UR24], tmem[UR7], tmem[UR48], idesc[UR49], UPT ;  /* 0x00ff30180d0079ea */ /* 0x000fe2000b800007 */
[----:B------:R-:W-:Y:S01]  /*c870*/  UMOV UR50, 0x0 ;  /* 0x0000000000327882 */ /* 0x000fe20000000000 */
[----:B------:R-:W-:Y:S01]  /*c880*/  UMOV UR51, 0x8040010 ;  /* 0x0804001000337882 */ /* 0x000fe20000000000 */
[----:B------:R-:W-:Y:S02]  /*c890*/  UIADD3 UR61, UPT, UPT, UR7, 0x10, URZ ;  /* 0x00000010073d7890 */ /* 0x000fe4000fffe0ff */
[----:B------:R0:W-:Y:S01]  /*c8a0*/  UTCHMMA tmem[UR67], gdesc[UR42], tmem[UR7], tmem[UR68], idesc[UR69], UPT ;  /* 0x00ff442a430079ea */ /* 0x0001e2000b800007 */
[----:B------:R-:W-:Y:S02]  /*c8b0*/  UIADD3 UR62, UPT, UPT, UR7, 0x160, URZ ;  /* 0x00000160073e7890 */ /* 0x000fe4000fffe0ff */
[----:B------:R-:W-:Y:S01]  /*c8c0*/  UTCHMMA tmem[UR74], gdesc[UR36], tmem[UR7], tmem[UR50], idesc[UR51], UPT ;  /* 0x00ff32244a0079ea */ /* 0x000fe2000b800007 */
        /* <DEDUP_REMOVED lines=8> */
[----:B------:R-:W-:Y:S01]  /*c950*/  UTCHMMA tmem[UR72], gdesc[UR32], tmem[UR7], tmem[UR54], idesc[UR55], UPT ;  /* 0x00ff3620480079ea */ /* 0x000fe2000b800007 */
[----:B------:R-:W-:Y:S01]  /*c960*/  UIADD3 UR66, UPT, UPT, UR7, 0x170, URZ ;  /* 0x0000017007427890 */ /* 0x000fe2000fffe0ff */
[----:B------:R-:W-:Y:S01]  /*c970*/  UMOV UR4, 0x0 ;  /* 0x0000000000047882 */ /* 0x000fe20000000000 */
[----:B------:R-:W-:Y:S01]  /*c980*/  UMOV UR5, 0x8040010 ;  /* 0x0804001000057882 */ /* 0x000fe20000000000 */
[----:B0-----:R-:W-:-:S02]  /*c990*/  UIADD3 UR67, UPT, UPT, UR7, 0x10, URZ ;  /* 0x0000001007437890 */ /* 0x001fc4000fffe0ff */
[----:B------:R0:W-:Y:S01]  /*c9a0*/  UTCHMMA tmem[UR73], gdesc[UR30], tmem[UR7], tmem[UR4], idesc[UR5], UPT ;  /* 0x00ff041e490079ea */ /* 0x0001e2000b800007 */
[----:B------:R-:W-:Y:S01]  /*c9b0*/  UIADD3 UR68, UPT, UPT, UR7, 0x178, URZ ;  /* 0x0000017807447890 */ /* 0x000fe2000fffe0ff */
[----:B------:R-:W-:Y:S01]  /*c9c0*/  UMOV UR56, 0x0 ;  /* 0x0000000000387882 */ /* 0x000fe20000000000 */
[----:B------:R-:W-:Y:S01]  /*c9d0*/  UMOV UR57, 0x8040010 ;  /* 0x0804001000397882 */ /* 0x000fe20000000000 */
[----:B------:R-:W-:Y:S02]  /*c9e0*/  UIADD3 UR69, UPT, UPT, UR7, 0x10, URZ ;  /* 0x0000001007457890 */ /* 0x000fe4000fffe0ff */
[----:B------:R1:W-:Y:S01]  /*c9f0*/  UTCHMMA tmem[UR75], gdesc[UR28], tmem[UR7], tmem[UR56], idesc[UR57], UPT ;  /* 0x00ff381c4b0079ea */ /* 0x0003e2000b800007 */
[----:B------:R-:W-:Y:S02]  /*ca00*/  UIADD3 UR70, UPT, UPT, UR7, 0x180, URZ ;  /* 0x0000018007467890 */ /* 0x000fe4000fffe0ff */
[----:B------:R-:W-:Y:S01]  /*ca10*/  UIADD3 UR71, UPT, UPT, UR7, 0x10, URZ ;  /* 0x0000001007477890 */ /* 0x000fe2000fffe0ff */
[----:B0-----:R-:W-:Y:S01]  /*ca20*/  R2UR.FILL UR5, R4 ;  /* 0x00000000040572ca */ /* 0x001fe200004e0000 */
[----:B------:R-:W-:Y:S01]  /*ca30*/  UIADD3 UR72, UPT, UPT, UR7, 0x188, URZ ;  /* 0x0000018807487890 */ /* 0x000fe2000fffe0ff */
[----:B------:R-:W-:Y:S01]  /*ca40*/  R2UR.FILL UR4, R5 ;  /* 0x00000000050472ca */ /* 0x000fe200004e0000 */
[----:B------:R-:W-:Y:S01]  /*ca50*/  UMOV UR58, 0x0 ;  /* 0x00000000003a7882 */ /* 0x000fe20000000000 */
[----:B------:R-:W-:Y:S01]  /*ca60*/  UMOV UR59, 0x8040010 ;  /* 0x08040010003b7882 */ /* 0x000fe20000000000 */
[----:B------:R-:W-:-:S02]  /*ca70*/  UIADD3 UR73, UPT, UPT, UR7, 0x10, URZ ;  /* 0x0000001007497890 */ /* 0x000fc4000fffe0ff */
[----:B------:R0:W-:Y:S01]  /*ca80*/  UTCHMMA tmem[UR77], gdesc[UR26], tmem[UR7], tmem[UR58], idesc[UR59], UPT ;  /* 0x00ff3a1a4d0079ea */ /* 0x0001e2000b800007 */
[----:B------:R-:W-:Y:S01]  /*ca90*/  UIADD3 UR74, UPT, UPT, UR7, 0x190, URZ ;  /* 0x00000190074a7890 */ /* 0x000fe2000fffe0ff */
[----:B------:R-:W-:Y:S01]  /*caa0*/  UMOV UR44, 0x0 ;  /* 0x00000000002c7882 */ /* 0x000fe20000000000 */
[----:B------:R-:W-:Y:S01]  /*cab0*/  UMOV UR45, 0x8040010 ;  /* 0x08040010002d7882 */ /* 0x000fe20000000000 */
[----:B-1----:R-:W-:Y:S01]  /*cac0*/  UIADD3 UR75, UPT, UPT, UR7, 0x10, URZ ;  /* 0x00000010074b7890 */ /* 0x002fe2000fffe0ff */
[----:B------:R1:W-:Y:S01]  /*cad0*/  UTCHMMA tmem[UR62], gdesc[UR24], tmem[UR61], tmem[UR44], idesc[UR45], UPT ;  /* 0x00ff2c183e0079ea */ /* 0x0003e2000b80003d */
[----:B------:R-:W-:Y:S01]  /*cae0*/  UIADD3 UR76, UPT, UPT, UR7, 0x198, URZ ;  /* 0x00000198074c7890 */ /* 0x000fe2000fffe0ff */
[----:B------:R-:W-:Y:S01]  /*caf0*/  UMOV UR46, 0x0 ;  /* 0x00000000002e7882 */ /* 0x000fe20000000000 */
[----:B------:R-:W-:Y:S01]  /*cb00*/  UMOV UR47, 0x8040010 ;  /* 0x08040010002f7882 */ /* 0x000fe20000000000 */
[----:B0-----:R-:W-:Y:S01]  /*cb10*/  UMOV UR58, UR16 ;  /* 0x00000010003a7c82 */ /* 0x001fe20008000000 */
[----:B------:R1:W-:Y:S01]  /*cb20*/  UTCHMMA tmem[UR64], gdesc[UR42], tmem[UR63], tmem[UR46], idesc[UR47], UPT ;  /* 0x00ff2e2a400079ea */ /* 0x0003e2000b80003f */
[----:B------:R-:W-:Y:S01]  /*cb30*/  UMOV UR59, URZ ;  /* 0x000000ff003b7c82 */ /* 0x000fe20008000000 */
[----:B------:R1:W-:Y:S01]  /*cb40*/  UTCHMMA tmem[UR66], gdesc[UR36], tmem[UR65], tmem[UR48], idesc[UR49], UPT ;  /* 0x00ff3024420079ea */ /* 0x0003e2000b800041 */
[----:B------:R1:W-:Y:S01]  /*cb50*/  UTCHMMA tmem[UR68], gdesc[UR34], tmem[UR67], tmem[UR50], idesc[UR51], UPT ;  /* 0x00ff3222440079ea */ /* 0x0003e2000b800043 */
[----:B------:R-:W-:Y:S01]  /*cb60*/  UMOV UR77, UR58 ;  /* 0x0000003a004d7c82 */ /* 0x000fe20008000000 */
[----:B------:R1:W-:Y:S01]  /*cb70*/  UTCHMMA tmem[UR70], gdesc[UR32], tmem[UR69], tmem[UR52], idesc[UR53], UPT ;  /* 0x00ff3420460079ea */ /* 0x0003e2000b800045 */
[----:B------:R-:W-:Y:S01]  /*cb80*/  UMOV UR58, 0x0 ;  /* 0x00000000003a7882 */ /* 0x000fe20000000000 */
[----:B------:R-:W-:Y:S01]  /*cb90*/  UMOV UR59, 0x8040010 ;  /* 0x08040010003b7882 */ /* 0x000fe20000000000 */
[----:B------:R1:W-:Y:S01]  /*cba0*/  UTCHMMA tmem[UR72], gdesc[UR30], tmem[UR71], tmem[UR54], idesc[UR55], UPT ;  /* 0x00ff361e480079ea */ /* 0x0003e2000b800047 */
[----:B------:R1:W-:Y:S01]  /*cbb0*/  UTCHMMA tmem[UR74], gdesc[UR28], tmem[UR73], tmem[UR56], idesc[UR57], UPT ;  /* 0x00ff381c4a0079ea */ /* 0x0003e2000b800049 */
[----:B------:R1:W-:Y:S01]  /*cbc0*/  UTCHMMA tmem[UR76], gdesc[UR26], tmem[UR75], tmem[UR58], idesc[UR59], UPT ;  /* 0x00ff3a1a4c0079ea */ /* 0x0003e2000b80004b */
[----:B------:R1:W-:Y:S01]  /*cbd0*/  UTCBAR [UR77], URZ ;  /* 0x000000ff4d0073e9 */ /* 0x0003e200080000ff */
[----:B------:R-:W-:Y:S01]  /*cbe0*/  NOP ;  /* 0x0000000000007918 */ /* 0x000fe20000000000 */
.L_x_16:
[----:B------:R-:W2:Y:S01]  /*cbf0*/  LDL.LU R4, [R1+0x20] ;  /* 0x0000200001047983 */ /* 0x000ea20000300800 */
[----:B------:R-:W-:Y:S01]  /*cc00*/  IADD3 R134, P0, PT, R134, 0x80, RZ ;  /* 0x0000008086867810 */ /* 0x000fe20007f1e0ff */
[----:B------:R-:W-:Y:S01]  /*cc10*/  UIADD3 UR6, UPT, UPT, UR6, 0x1, URZ ;  /* 0x0000000106067890 */ /* 0x000fe2000fffe0ff */
[----:B------:R-:W-:Y:S01]  /*cc20*/  IMAD.MOV.U32 R135, RZ, RZ, R90 ;  /* 0x000000ffff877224 */ /* 0x000fe200078e005a */
[----:B------:R-:W-:Y:S01]  /*cc30*/  UIADD3 UR60, UPT, UPT, UR23, UR60, URZ ;  /* 0x0000003c173c7290 */ /* 0x000fe2000fffe0ff */
[----:B------:R-:W-:Y:S01]  /*cc40*/  IADD3.X R133, PT, PT, RZ, R133, RZ, P0, !PT ;  /* 0x00000085ff857210 */ /* 0x000fe200007fe4ff */
[----:B------:R-:W-:Y:S01]  /*cc50*/  UISETP.GT.AND UP3, UPT, UR6, 0x1, UPT ;  /* 0x000000010600788c */ /* 0x000fe2000bf64270 */
[----:B------:R-:W-:Y:S01]  /*cc60*/  ISETP.GE.U32.AND P0, PT, R134, UR8, PT ;  /* 0x0000000886007c0c */ /* 0x000fe2000bf06070 */
[----:B------:R-:W-:Y:S02]  /*cc70*/  UIADD3 UR22, UPT, UPT, UR19, UR22, URZ ;  /* 0x0000001613167290 */ /* 0x000fe4000fffe0ff */
[----:B-1----:R-:W-:Y:S01]  /*cc80*/  USEL UR44, URZ, 0x1, !UP3 ;  /* 0x00000001ff2c7887 */ /* 0x002fe2000d800000 */
[----:B------:R-:W-:Y:S01]  /*cc90*/  ISETP.GE.U32.AND.EX P0, PT, R133, RZ, PT, P0 ;  /* 0x000000ff8500720c */ /* 0x000fe20003f06100 */
[----:B------:R-:W-:-:S02]  /*cca0*/  USEL UR6, UR6, URZ, !UP3 ;  /* 0x000000ff06067287 */ /* 0x000fc4000d800000 */
[----:B------:R-:W-:Y:S01]  /*ccb0*/  ULOP3.LUT UR44, UR17, UR44, URZ, 0x3c, !UPT ;  /* 0x0000002c112c7292 */ /* 0x000fe2000f8e3cff */
[----:B--2---:R-:W-:-:S05]  /*ccc0*/  FFMA R4, R70, R4, R113 ;  /* 0x0000000446047223 */ /* 0x004fca0000000071 */
[----:B------:R1:W-:Y:S04]  /*ccd0*/  STL [R1+0x20], R4 ;  /* 0x0000200401007387 */ /* 0x0003e80000100800 */
[----:B------:R-:W-:Y:S05]  /*cce0*/  @!P0 BRA `(.L_x_17) ;  /* 0xffffff9400c88947 */ /* 0x000fea000383ffff */
.L_x_12:
[----:B------:R-:W3:Y:S01]  /*ccf0*/  LDL.LU R24, [R1+0x20] ;  /* 0x0000200001187983 */ /* 0x000ee20000300800 */
[----:B------:R-:W-:Y:S01]  /*cd00*/  IMAD.MOV.U32 R5, RZ, RZ, 0x3dc6b27f ;  /* 0x3dc6b27fff057424 */ /* 0x000fe200078e00ff */
[----:B------:R-:W-:Y:S01]  /*cd10*/  UISETP.GE.AND UP1, UPT, UR9, 0x1, UPT ;  /* 0x000000010900788c */ /* 0x000fe2000bf26270 */
[----:B------:R-:W4:Y:S01]  /*cd20*/  LDCU.64 UR12, c[0x0][0x3e0] ;  /* 0x00007c00ff0c77ac */ /* 0x000f220008000a00 */
[C---:B---3--:R-:W-:Y:S01]  /*cd30*/  FMUL R3, R24.reuse, 8388608 ;  /* 0x4b00000018037820 */ /* 0x048fe20000400000 */
[C---:B------:R-:W-:Y:S02]  /*cd40*/  FSETP.GEU.AND P3, PT, R24.reuse, 1.175494350822287508e-38, PT ;  /* 0x008000001800780b */ /* 0x040fe40003f6e000 */
[C---:B------:R-:W-:Y:S02]  /*cd50*/  FSETP.GEU.AND P0, PT, |R24|.reuse, 1.175494350822287508e-38, PT ;  /* 0x008000001800780b */ /* 0x040fe40003f0e200 */
[----:B------:R-:W-:Y:S02]  /*cd60*/  FSEL R28, R3, R24, !P3 ;  /* 0x00000018031c7208 */ /* 0x000fe40005800000 */
[----:B------:R-:W-:-:S03]  /*cd70*/  FSETP.GT.AND P1, PT, |R24|, 8.50705917302346158658e+37, PT ;  /* 0x7e8000001800780b */ /* 0x000fc60003f24200 */
[----:B------:R-:W-:-:S05]  /*cd80*/  VIADD R3, R28, 0xc0cafb0d ;  /* 0xc0cafb0d1c037836 */ /* 0x000fca0000000000 */
[----:B------:R-:W-:-:S04]  /*cd90*/  LOP3.LUT R3, R3, 0xff800000, RZ, 0xc0, !PT ;  /* 0xff80000003037812 */ /* 0x000fc800078ec0ff */
[----:B01----:R-:W-:-:S05]  /*cda0*/  IADD3 R4, PT, PT, R28, -R3, RZ ;  /* 0x800000031c047210 */ /* 0x003fca0007ffe0ff */
[----:B------:R-:W-:-:S04]  /*cdb0*/  FADD R20, R4, -1 ;  /* 0xbf80000004147421 */ /* 0x000fc80000000000 */
[----:B------:R-:W-:-:S04]  /*cdc0*/  FFMA.FTZ R5, R20, R5, -0.16845393180847167969 ;  /* 0xbe2c7f3014057423 */ /* 0x000fc80000010005 */
[----:B------:R-:W-:-:S04]  /*cdd0*/  FFMA.FTZ R5, R20, R5, 0.1716887056827545166 ;  /* 0x3e2fcf2a14057423 */ /* 0x000fc80000010005 */
[----:B------:R-:W-:-:S04]  /*cde0*/  FFMA.FTZ R5, R20, R5, -0.17900948226451873779 ;  /* 0xbe374e4314057423 */ /* 0x000fc80000010005 */
[----:B------:R-:W-:-:S04]  /*cdf0*/  FFMA.FTZ R5, R20, R5, 0.20512372255325317383 ;  /* 0x3e520bf414057423 */ /* 0x000fc80000010005 */
[----:B------:R-:W-:Y:S01]  /*ce00*/  FFMA.FTZ R5, R20, R5, -0.24046532809734344482 ;  /* 0xbe763c8b14057423 */ /* 0x000fe20000010005 */
[----:B----4-:R-:W-:Y:S06]  /*ce10*/  BRA.U !UP1, `(.L_x_18) ;  /* 0x0000000109107547 */ /* 0x010fec000b800000 */
[----:B------:R-:W-:-:S06]  /*ce20*/  USHF.L.U32 UR17, UR17, 0x1f, URZ ;  /* 0x0000001f11117899 */ /* 0x000fcc00080006ff */
[----:B------:R-:W-:-:S04]  /*ce30*/  IMAD.U32 R4, RZ, RZ, UR17 ;  /* 0x00000011ff047e24 */ /* 0x000fc8000f8e00ff */
[----:B------:R-:W0:Y:S02]  /*ce40*/  SYNCS.PHASECHK.TRANS64.TRYWAIT P2, [UR16], R4 ;  /* 0x00000004ff0075a7 */ /* 0x000e240008041110 */
[----:B0-----:R-:W-:Y:S05]  /*ce50*/  @!P2 BRA `(.L_x_19) ;  /* 0x0000000c009ca947 */ /* 0x001fea0003800000 */
.L_x_18:
[----:B------:R-:W-:Y:S01]  /*ce60*/  BAR.SYNC.DEFER_BLOCKING 0x0 ;  /* 0x0000000000007b1d */ /* 0x000fe20000010000 */
[----:B------:R-:W-:Y:S01]  /*ce70*/  LOP3.LUT P6, RZ, R0, 0xff, RZ, 0xc0, !PT ;  /* 0x000000ff00ff7812 */ /* 0x000fe200078cc0ff */
[----:B------:R-:W-:Y:S01]  /*ce80*/  FFMA.FTZ R5, R20, R5, 0.28857114911079406738 ;  /* 0x3e93bf9914057423 */ /* 0x000fe20000010005 */
[----:B------:R-:W-:Y:S01]  /*ce90*/  @P1 FMUL R24, R24, 0.25 ;  /* 0x3e80000018181820 */ /* 0x000fe20000400000 */
[----:B------:R-:W-:Y:S01]  /*cea0*/  ISETP.GE.U32.AND P2, PT, R28, 0x7f800000, PT ;  /* 0x7f8000001c00780c */ /* 0x000fe20003f46070 */
[----:B------:R-:W-:Y:S01]  /*ceb0*/  UIMAD UR8, UR4, UR12, URZ ;  /* 0x0000000c040872a4 */ /* 0x000fe2000f8e02ff */
[----:B------:R-:W-:Y:S02]  /*cec0*/  FFMA.FTZ R21, R20, R5, -0.36067417263984680176 ;  /* 0xbeb8aa4914157423 */ /* 0x000fe40000010005 */
[----:B------:R-:W0:Y:S01]  /*ced0*/  LDC.64 R26, c[0x0][0x398] ;  /* 0x0000e600ff1a7b82 */ /* 0x000e220000000a00 */
[----:B------:R-:W-:Y:S01]  /*cee0*/  @!P0 FMUL R24, R24, 16777216 ;  /* 0x4b80000018188820 */ /* 0x000fe20000400000 */
[----:B------:R-:W-:Y:S01]  /*cef0*/  FSEL R0, RZ, -23, P3 ;  /* 0xc1b80000ff007808 */ /* 0x000fe20001800000 */
[----:B------:R-:W-:Y:S01]  /*cf00*/  FFMA.FTZ R21, R20, R21, 0.48089820146560668945 ;  /* 0x3ef6384a14157423 */ /* 0x000fe20000010015 */
[----:B------:R-:W-:Y:S01]  /*cf10*/  I2FP.F32.S32 R3, R3 ;  /* 0x0000000300037245 */ /* 0x000fe20000201400 */
[----:B------:R1:W3:Y:S01]  /*cf20*/  MUFU.RCP R23, R24 ;  /* 0x0000001800177308 */ /* 0x0002e20000001000 */
[----:B------:R-:W-:-:S02]  /*cf30*/  IMAD R22, R2, UR13, RZ ;  /* 0x0000000d02167c24 */ /* 0x000fc4000f8e02ff */
[C---:B------:R-:W-:Y:S01]  /*cf40*/  FFMA.FTZ R21, R20.reuse, R21, -0.72134751081466674805 ;  /* 0xbf38aa3b14157423 */ /* 0x040fe20000010015 */
[----:B------:R-:W4:Y:S01]  /*cf50*/  LDC R51, c[0x0][0x3e8] ;  /* 0x0000fa00ff337b82 */ /* 0x000f220000000800 */
[----:B------:R-:W-:Y:S01]  /*cf60*/  USHF.L.U32 UR6, UR8, 0x1, URZ ;  /* 0x0000000108067899 */ /* 0x000fe200080006ff */
[----:B------:R-:W-:Y:S01]  /*cf70*/  FFMA.FTZ R0, R3, 1.1920928955078125e-07, R0 ;  /* 0x3400000003007823 */ /* 0x000fe20000010000 */
[----:B------:R-:W-:Y:S01]  /*cf80*/  FMUL R21, R20, R21 ;  /* 0x0000001514157220 */ /* 0x000fe20000400000 */
[C---:B------:R-:W-:Y:S01]  /*cf90*/  SHF.L.U32 R3, R22.reuse, 0x1, RZ ;  /* 0x0000000116037819 */ /* 0x040fe200000006ff */
[----:B------:R-:W-:Y:S01]  /*cfa0*/  UIMAD.WIDE UR8, UR8, 0x2, URZ ;  /* 0x00000002080878a5 */ /* 0x000fe2000f8e02ff */
[----:B------:R-:W-:-:S04]  /*cfb0*/  IMAD.HI R22, R22, 0x2, RZ ;  /* 0x0000000216167827 */ /* 0x000fc800078e02ff */
[----:B------:R-:W-:Y:S01]  /*cfc0*/  FMUL R21, R20, R21 ;  /* 0x0000001514157220 */ /* 0x000fe20000400000 */
[----:B------:R-:W-:Y:S01]  /*cfd0*/  FSETP.NEU.AND P3, PT, R28, RZ, PT ;  /* 0x000000ff1c00720b */ /* 0x000fe20003f6d000 */
[----:B------:R-:W5:Y:S02]  /*cfe0*/  @!P6 SYNCS.CCTL.IV [UR5+0x5000] ;  /* 0x00500000ff00e9b1 */ /* 0x000f640008000005 */
[----:B-----5:R-:W-:Y:S01]  /*cff0*/  BAR.SYNC.DEFER_BLOCKING 0x0 ;  /* 0x0000000000007b1d */ /* 0x020fe20000010000 */
[----:B------:R-:W-:-:S04]  /*d000*/  FFMA.FTZ R21, R20, 1.4426950216293334961, R21 ;  /* 0x3fb8aa3b14157823 */ /* 0x000fc80000010015 */
[----:B------:R-:W-:Y:S01]  /*d010*/  FADD R0, R0, R21 ;  /* 0x0000001500007221 */ /* 0x000fe20000000000 */
[----:B0-----:R-:W-:Y:S01]  /*d020*/  IADD3 R20, P4, P5, R3, UR6, R26 ;  /* 0x0000000603147c10 */ /* 0x001fe2000fd9e01a */
[----:B------:R-:W-:Y:S01]  /*d030*/  @P2 IMAD.MOV.U32 R3, RZ, RZ, 0x7f800000 ;  /* 0x7f800000ff032424 */ /* 0x000fe200078e00ff */
[----:B------:R-:W0:Y:S02]  /*d040*/  LDTM.x16 R4, tmem[UR10] ;  /* 0x0000000a000479ee */ /* 0x000e240008240000 */
[----:B------:R-:W-:Y:S01]  /*d050*/  IADD3.X R21, PT, PT, R22, UR9, R27, P4, P5 ;  /* 0x0000000916157c10 */ /* 0x000fe2000a7ea41b */
[----:B------:R-:W-:Y:S01]  /*d060*/  @P2 FFMA.FTZ R0, R28, R3, +INF ;  /* 0x7f8000001c002423 */ /* 0x000fe20000010003 */
[C---:B----4-:R-:W-:Y:S02]  /*d070*/  IMAD R55, R51.reuse, 0x18, RZ ;  /* 0x0000001833377824 */ /* 0x050fe400078e02ff */
[C---:B------:R-:W-:Y:S02]  /*d080*/  IMAD R29, R51.reuse, 0x14, RZ ;  /* 0x00000014331d7824 */ /* 0x040fe400078e02ff */
[----:B------:R-:W-:Y:S01]  /*d090*/  FSEL R3, R0, -INF , P3 ;  /* 0xff80000000037808 */ /* 0x000fe20001800000 */
[----:B------:R-:W-:Y:S01]  /*d0a0*/  IMAD R59, R51, 0x1c, RZ ;  /* 0x0000001c333b7824 */ /* 0x000fe200078e02ff */
[-C--:B------:R-:W-:Y:S01]  /*d0b0*/  IADD3 R28, P4, PT, R55, R20.reuse, RZ ;  /* 0x00000014371c7210 */ /* 0x080fe20007f9e0ff */
[----:B------:R-:W-:Y:S01]  /*d0c0*/  IMAD R25, R51, 0x12, RZ ;  /* 0x0000001233197824 */ /* 0x000fe200078e02ff */
[----:B-1----:R-:W-:Y:S01]  /*d0d0*/  IADD3 R24, P3, PT, R29, R20, RZ ;  /* 0x000000141d187210 */ /* 0x002fe20007f7e0ff */
[----:B------:R-:W-:-:S02]  /*d0e0*/  IMAD R33, R51, 0xe, RZ ;  /* 0x0000000e33217824 */ /* 0x000fc400078e02ff */
[----:B------:R-:W-:Y:S01]  /*d0f0*/  FFMA R37, R3, 0.69314718246459960938, R90 ;  /* 0x3f31721803257823 */ /* 0x000fe2000000005a */
[----:B------:R-:W1:Y:S01]  /*d100*/  @!P6 SYNCS.CCTL.IV [UR5+0x5008] ;  /* 0x00500800ff00e9b1 */ /* 0x000e620008000005 */
[-C--:B------:R-:W-:Y:S01]  /*d110*/  IADD3 R32, P5, PT, R59, R20.reuse, RZ ;  /* 0x000000143b207210 */ /* 0x080fe20007fbe0ff */
[----:B------:R-:W-:Y:S01]  /*d120*/  IMAD.SHL.U32 R3, R51, 0x2, RZ ;  /* 0x0000000233037824 */ /* 0x000fe200078e00ff */
[----:B------:R-:W-:Y:S01]  /*d130*/  IADD3 R22, P2, PT, R25, R20, RZ ;  /* 0x0000001419167210 */ /* 0x000fe20007f5e0ff */
[----:B------:R-:W-:Y:S01]  /*d140*/  NOP ;  /* 0x0000000000007918 */ /* 0x000fe20000000000 */
[----:B------:R-:W4:Y:S01]  /*d150*/  LDCU UR5, c[0x0][0x3ec] ;  /* 0x00007d80ff0577ac */ /* 0x000f220008000800 */
[----:B------:R-:W-:Y:S02]  /*d160*/  IMAD R53, R51, 0x16, RZ ;  /* 0x0000001633357824 */ /* 0x000fe400078e02ff */
[----:B0-----:R-:W-:Y:S01]  /*d170*/  @P1 FMUL R15, R15, 0.25 ;  /* 0x3e8000000f0f1820 */ /* 0x001fe20000400000 */
[----:B------:R-:W-:Y:S01]  /*d180*/  @P1 FMUL R6, R6, 0.25 ;  /* 0x3e80000006061820 */ /* 0x000fe20000400000 */
[----:B------:R-:W-:Y:S01]  /*d190*/  @P1 FMUL R7, R7, 0.25 ;  /* 0x3e80000007071820 */ /* 0x000fe20000400000 */
[----:B------:R-:W-:Y:S01]  /*d1a0*/  @P1 FMUL R9, R9, 0.25 ;  /* 0x3e80000009091820 */ /* 0x000fe20000400000 */
[----:B------:R-:W-:Y:S01]  /*d1b0*/  @!P0 FMUL R15, R15, 16777216 ;  /* 0x4b8000000f0f8820 */ /* 0x000fe20000400000 */
[----:B------:R-:W-:Y:S01]  /*d1c0*/  @P1 FMUL R13, R13, 0.25 ;  /* 0x3e8000000d0d1820 */ /* 0x000fe20000400000 */
[----:B------:R-:W-:Y:S01]  /*d1d0*/  @P1 FMUL R14, R14, 0.25 ;  /* 0x3e8000000e0e1820 */ /* 0x000fe20000400000 */
[----:B------:R-:W-:Y:S01]  /*d1e0*/  @P1 FMUL R4, R4, 0.25 ;  /* 0x3e80000004041820 */ /* 0x000fe20000400000 */
[----:B------:R-:W-:Y:S01]  /*d1f0*/  @P1 FMUL R5, R5, 0.25 ;  /* 0x3e80000005051820 */ /* 0x000fe20000400000 */
[----:B------:R-:W-:Y:S01]  /*d200*/  @!P0 FMUL R6, R6, 16777216 ;  /* 0x4b80000006068820 */ /* 0x000fe20000400000 */
[----:B------:R-:W-:Y:S01]  /*d210*/  @!P0 FMUL R7, R7, 16777216 ;  /* 0x4b80000007078820 */ /* 0x000fe20000400000 */
[----:B------:R-:W-:Y:S01]  /*d220*/  @!P0 FMUL R9, R9, 16777216 ;  /* 0x4b80000009098820 */ /* 0x000fe20000400000 */
[----:B---3--:R-:W-:Y:S01]  /*d230*/  FMUL R45, R23, R15 ;  /* 0x0000000f172d7220 */ /* 0x008fe20000400000 */
[----:B------:R-:W-:Y:S01]  /*d240*/  @!P0 FMUL R13, R13, 16777216 ;  /* 0x4b8000000d0d8820 */ /* 0x000fe20000400000 */
[----:B------:R-:W-:Y:S01]  /*d250*/  @!P0 FMUL R14, R14, 16777216 ;  /* 0x4b8000000e0e8820 */ /* 0x000fe20000400000 */
[----:B------:R-:W-:-:S02]  /*d260*/  IMAD R15, R51, 0xc, RZ ;  /* 0x0000000c330f7824 */ /* 0x000fc400078e02ff */
[----:B------:R-:W-:Y:S01]  /*d270*/  @P1 FMUL R12, R12, 0.25 ;  /* 0x3e8000000c0c1820 */ /* 0x000fe20000400000 */
[----:B------:R-:W-:Y:S01]  /*d280*/  @!P0 FMUL R4, R4, 16777216 ;  /* 0x4b80000004048820 */ /* 0x000fe20000400000 */
[----:B------:R-:W-:Y:S01]  /*d290*/  @!P0 FMUL R5, R5, 16777216 ;  /* 0x4b80000005058820 */ /* 0x000fe20000400000 */
[----:B------:R-:W-:Y:S01]  /*d2a0*/  @P1 FMUL R16, R16, 0.25 ;  /* 0x3e80000010101820 */ /* 0x000fe20000400000 */
[C---:B------:R-:W-:Y:S01]  /*d2b0*/  FMUL R6, R23.reuse, R6 ;  /* 0x0000000617067220 */ /* 0x040fe20000400000 */
[C---:B------:R-:W-:Y:S01]  /*d2c0*/  FMUL R7, R23.reuse, R7 ;  /* 0x0000000717077220 */ /* 0x040fe20000400000 */
[C---:B------:R-:W-:Y:S01]  /*d2d0*/  FMUL R39, R23.reuse, R9 ;  /* 0x0000000917277220 */ /* 0x040fe20000400000 */
[C---:B------:R-:W-:Y:S01]  /*d2e0*/  FMUL R43, R23.reuse, R13 ;  /* 0x0000000d172b7220 */ /* 0x040fe20000400000 */
[----:B------:R-:W-:Y:S01]  /*d2f0*/  FMUL R42, R23, R14 ;  /* 0x0000000e172a7220 */ /* 0x000fe20000400000 */
[C---:B------:R-:W-:Y:S02]  /*d300*/  IMAD R9, R51.reuse, 0x6, RZ ;  /* 0x0000000633097824 */ /* 0x040fe400078e02ff */
[----:B------:R-:W-:Y:S01]  /*d310*/  @P1 FMUL R8, R8, 0.25 ;  /* 0x3e80000008081820 */ /* 0x000fe20000400000 */
[----:B------:R-:W-:Y:S01]  /*d320*/  @!P0 FMUL R12, R12, 16777216 ;  /* 0x4b8000000c0c8820 */ /* 0x000fe20000400000 */
[----:B------:R-:W-:Y:S01]  /*d330*/  IMAD R13, R51, 0xa, RZ ;  /* 0x0000000a330d7824 */ /* 0x000fe200078e02ff */
[----:B------:R-:W-:Y:S01]  /*d340*/  IADD3 R14, P6, PT, R15, R20, RZ ;  /* 0x000000140f0e7210 */ /* 0x000fe20007fde0ff */
[C---:B------:R-:W-:Y:S01]  /*d350*/  FMUL R4, R23.reuse, R4 ;  /* 0x0000000417047220 */ /* 0x040fe20000400000 */
[----:B------:R-:W-:Y:S01]  /*d360*/  FMUL R5, R23, R5 ;  /* 0x0000000517057220 */ /* 0x000fe20000400000 */
[----:B------:R-:W-:Y:S01]  /*d370*/  @!P0 FMUL R16, R16, 16777216 ;  /* 0x4b80000010108820 */ /* 0x000fe20000400000 */
[----:B------:R-:W-:Y:S01]  /*d380*/  F2FP.F16.F32.PACK_AB R48, R7, R6 ;  /* 0x000000060730723e */ /* 0x000fe200000000ff */
[----:B------:R-:W-:Y:S01]  /*d390*/  @P1 FMUL R10, R10, 0.25 ;  /* 0x3e8000000a0a1820 */ /* 0x000fe20000400000 */
[-C--:B------:R-:W-:Y:S01]  /*d3a0*/  LEA.HI.X.SX32 R29, R15, R21.reuse, 0x1, P4 ;  /* 0x000000150f1d7211 */ /* 0x080fe200020f0eff */
[----:B------:R-:W-:Y:S01]  /*d3b0*/  @P1 FMUL R11, R11, 0.25 ;  /* 0x3e8000000b0b1820 */ /* 0x000fe20000400000 */
[----:B------:R-:W-:Y:S01]  /*d3c0*/  @P1 FMUL R17, R17, 0.25 ;  /* 0x3e80000011111820 */ /* 0x000fe20000400000 */
[----:B------:R-:W-:Y:S01]  /*d3d0*/  @P1 FMUL R18, R18, 0.25 ;  /* 0x3e80000012121820 */ /* 0x000fe20000400000 */
[----:B------:R-:W-:Y:S01]  /*d3e0*/  @P1 FMUL R19, R19, 0.25 ;  /* 0x3e80000013131820 */ /* 0x000fe20000400000 */
[----:B------:R-:W-:Y:S01]  /*d3f0*/  @!P0 FMUL R8, R8, 16777216 ;  /* 0x4b80000008088820 */ /* 0x000fe20000400000 */
[----:B------:R-:W-:Y:S01]  /*d400*/  FMUL R40, R23, R12 ;  /* 0x0000000c17287220 */ /* 0x000fe20000400000 */
[----:B------:R-:W-:Y:S01]  /*d410*/  IMAD R7, R51, 0x5, RZ ;  /* 0x0000000533077824 */ /* 0x000fe200078e02ff */
[-C--:B------:R-:W-:Y:S01]  /*d420*/  LEA.HI.X.SX32 R15, R9, R21.reuse, 0x1, P6 ;  /* 0x00000015090f7211 */ /* 0x080fe200030f0eff */
[----:B------:R-:W-:Y:S01]  /*d430*/  FMUL R44, R23, R16 ;  /* 0x00000010172c7220 */ /* 0x000fe20000400000 */
[C---:B------:R-:W-:Y:S01]  /*d440*/  IADD3 R12, P6, PT, R13.reuse, R20, RZ ;  /* 0x000000140d0c7210 */ /* 0x040fe20007fde0ff */
[----:B------:R-:W-:Y:S01]  /*d450*/  @!P0 FMUL R10, R10, 16777216 ;  /* 0x4b8000000a0a8820 */ /* 0x000fe20000400000 */
[-C--:B------:R-:W-:Y:S01]  /*d460*/  LEA.HI.X.SX32 R25, R13, R21.reuse, 0x1, P3 ;  /* 0x000000150d197211 */ /* 0x080fe200018f0eff */
[----:B------:R-:W-:Y:S01]  /*d470*/  @!P0 FMUL R11, R11, 16777216 ;  /* 0x4b8000000b0b8820 */ /* 0x000fe20000400000 */
[----:B------:R-:W-:Y:S01]  /*d480*/  F2FP.F16.F32.PACK_AB R46, R5, R4 ;  /* 0x00000004052e723e */ /* 0x000fe200000000ff */
[----:B------:R-:W-:Y:S01]  /*d490*/  @!P0 FMUL R17, R17, 16777216 ;  /* 0x4b80000011118820 */ /* 0x000fe20000400000 */
[----:B------:R-:W-:Y:S01]  /*d4a0*/  IADD3 R16, P3, PT, R33, R20, RZ ;  /* 0x0000001421107210 */ /* 0x000fe20007f7e0ff */
[----:B------:R-:W-:Y:S01]  /*d4b0*/  @!P0 FMUL R18, R18, 16777216 ;  /* 0x4b80000012128820 */ /* 0x000fe20000400000 */
[----:B------:R-:W-:Y:S01]  /*d4c0*/  @!P0 FMUL R19, R19, 16777216 ;  /* 0x4b80000013138820 */ /* 0x000fe20000400000 */
[----:B------:R-:W-:Y:S01]  /*d4d0*/  FMUL R36, R23, R8 ;  /* 0x0000000817247220 */ /* 0x000fe20000400000 */
[----:B------:R-:W-:Y:S01]  /*d4e0*/  IMAD R5, R51, 0x3, RZ ;  /* 0x0000000333057824 */ /* 0x000fe200078e02ff */
[----:B------:R-:W-:Y:S01]  /*d4f0*/  LEA.HI.X.SX32 R33, R33, R21, 0x1, P5 ;  /* 0x0000001521217211 */ /* 0x000fe200028f0eff */
[----:B------:R-:W-:Y:S01]  /*d500*/  STG.E.U16 desc[UR20][R20.64], R46 ;  /* 0x0000002e14007986 */ /* 0x000fe2000c101514 */
[-C--:B------:R-:W-:Y:S01]  /*d510*/  IADD3 R8, P0, PT, R9, R20.reuse, RZ ;  /* 0x0000001409087210 */ /* 0x080fe20007f1e0ff */
[----:B------:R-:W-:Y:S01]  /*d520*/  FMUL R47, R23, R17 ;  /* 0x00000011172f7220 */ /* 0x000fe20000400000 */
[----:B------:R-:W-:Y:S01]  /*d530*/  LEA.HI.X.SX32 R13, R7, R21, 0x1, P6 ;  /* 0x00000015070d7211 */ /* 0x000fe200030f0eff */
[C---:B------:R-:W-:Y:S01]  /*d540*/  IMAD R17, R51.reuse, 0x7, RZ ;  /* 0x0000000733117824 */ /* 0x040fe200078e02ff */
[----:B------:R-:W-:Y:S01]  /*d550*/  LEA R6, P5, R51, R20, 0x2 ;  /* 0x0000001433067211 */ /* 0x000fe200078a10ff */
[----:B------:R-:W-:Y:S01]  /*d560*/  FMUL R38, R23, R10 ;  /* 0x0000000a17267220 */ /* 0x000fe20000400000 */
[----:B------:R-:W-:Y:S01]  /*d570*/  IADD3 R4, P6, PT, R3, R20, RZ ;  /* 0x0000001403047210 */ /* 0x000fe20007fde0ff */
[----:B------:R-:W-:Y:S01]  /*d580*/  FMUL R41, R23, R11 ;  /* 0x0000000b17297220 */ /* 0x000fe20000400000 */
[-C--:B------:R-:W-:Y:S01]  /*d590*/  LEA.HI.X.SX32 R9, R5, R21.reuse, 0x1, P0 ;  /* 0x0000001505097211 */ /* 0x080fe200000f0eff */
[----:B------:R-:W-:Y:S01]  /*d5a0*/  FMUL R0, R23, R18 ;  /* 0x0000001217007220 */ /* 0x000fe20000400000 */
[----:B------:R-:W-:Y:S01]  /*d5b0*/  LEA.HI.X.SX32 R7, R3, R21, 0x1, P5 ;  /* 0x0000001503077211 */ /* 0x000fe200028f0eff */
[----:B------:R-:W-:Y:S01]  /*d5c0*/  FMUL R49, R23, R19 ;  /* 0x0000001317317220 */ /* 0x000fe20000400000 */
[CC--:B------:R-:W-:Y:S01]  /*d5d0*/  LEA.HI.X.SX32 R5, R51.reuse, R21.reuse, 0x1, P6 ;  /* 0x0000001533057211 */ /* 0x0c0fe200030f0eff */
[C---:B------:R-:W-:Y:S01]  /*d5e0*/  IMAD R23, R51.reuse, 0x9, RZ ;  /* 0x0000000933177824 */ /* 0x040fe200078e02ff */
[----:B------:R-:W-:Y:S01]  /*d5f0*/  PRMT R3, R46, 0x7632, R3 ;  /* 0x000076322e037816 */ /* 0x000fe20000000003 */
[----:B------:R-:W-:Y:S01]  /*d600*/  IMAD R61, R51, 0x1e, RZ ;  /* 0x0000001e333d7824 */ /* 0x000fe200078e02ff */
[-C--:B------:R-:W-:Y:S01]  /*d610*/  LEA.HI.X.SX32 R17, R17, R21.reuse, 0x1, P3 ;  /* 0x0000001511117211 */ /* 0x080fe200018f0eff */
[----:B----4-:R-:W-:Y:S01]  /*d620*/  UIMAD UR4, UR4, UR5, URZ ;  /* 0x00000005040472a4 */ /* 0x010fe2000f8e02ff */
[C---:B------:R-:W-:Y:S01]  /*d630*/  SHF.L.U32 R11, R51.reuse, 0x2, RZ ;  /* 0x00000002330b7819 */ /* 0x040fe200000006ff */
[----:B------:R0:W-:Y:S01]  /*d640*/  STG.E.U16 desc[UR20][R4.64], R3 ;  /* 0x0000000304007986 */ /* 0x0001e2000c101514 */
[C---:B------:R-:W-:Y:S01]  /*d650*/  LEA R10, P3, R51.reuse, R20, 0x3 ;  /* 0x00000014330a7211 */ /* 0x040fe200078618ff */
[----:B------:R-:W-:Y:S01]  /*d660*/  IMAD.SHL.U32 R19, R51, 0x8, RZ ;  /* 0x0000000833137824 */ /* 0x000fe200078e00ff */
[----:B------:R-:W-:Y:S01]  /*d670*/  F2FP.F16.F32.PACK_AB R36, R39, R36 ;  /* 0x000000242724723e */ /* 0x000fe200000000ff */
[----:B------:R3:W-:Y:S01]  /*d680*/  STG.E.U16 desc[UR20][R6.64], R48 ;  /* 0x0000003006007986 */ /* 0x0007e2000c101514 */
[----:B------:R-:W-:Y:S01]  /*d690*/  F2FP.F16.F32.PACK_AB R38, R41, R38 ;  /* 0x000000262926723e */ /* 0x000fe200000000ff */
[----:B------:R-:W-:Y:S01]  /*d6a0*/  IMAD R57, R51, 0x1a, RZ ;  /* 0x0000001a33397824 */ /* 0x000fe200078e02ff */
[-C--:B------:R-:W-:Y:S01]  /*d6b0*/  LEA.HI.X.SX32 R11, R11, R21.reuse, 0x1, P3 ;  /* 0x000000150b0b7211 */ /* 0x080fe200018f0eff */
[----:B------:R-:W-:Y:S01]  /*d6c0*/  IMAD R27, R51, 0xb, RZ ;  /* 0x0000000b331b7824 */ /* 0x000fe200078e02ff */
[-C--:B------:R-:W-:Y:S01]  /*d6d0*/  LEA.HI.X.SX32 R23, R23, R21.reuse, 0x1, P2 ;  /* 0x0000001517177211 */ /* 0x080fe200010f0eff */
[C---:B------:R-:W-:Y:S01]  /*d6e0*/  IMAD R35, R51.reuse, 0xf, RZ ;  /* 0x0000000f33237824 */ /* 0x040fe200078e02ff */
[C---:B------:R-:W-:Y:S01]  /*d6f0*/  LEA R18, P2, R51.reuse, R20, 0x4 ;  /* 0x0000001433127211 */ /* 0x040fe200078420ff */
[----:B------:R-:W-:Y:S01]  /*d700*/  USHF.L.U32 UR6, UR4, 0x2, URZ ;  /* 0x0000000204067899 */ /* 0x000fe200080006ff */
[----:B0-----:R-:W-:Y:S01]  /*d710*/  PRMT R5, R48, 0x7632, R5 ;  /* 0x0000763230057816 */ /* 0x001fe20000000005 */
[----:B------:R-:W-:Y:S01]  /*d720*/  IMAD R31, R51, 0xd, RZ ;  /* 0x0000000d331f7824 */ /* 0x000fe200078e02ff */
[----:B------:R-:W-:Y:S01]  /*d730*/  PRMT R3, R38, 0x7632, R3 ;  /* 0x0000763226037816 */ /* 0x000fe20000000003 */
[----:B---3--:R-:W0:Y:S01]  /*d740*/  LDC.64 R6, c[0x0][0x3a0] ;  /* 0x0000e800ff067b82 */ /* 0x008e220000000a00 */
[----:B------:R-:W-:Y:S01]  /*d750*/  F2FP.F16.F32.PACK_AB R40, R43, R40 ;  /* 0x000000282b28723e */ /* 0x000fe200000000ff */
[----:B------:R3:W-:Y:S01]  /*d760*/  STG.E.U16 desc[UR20][R8.64], R5 ;  /* 0x0000000508007986 */ /* 0x0007e2000c101514 */
[-C--:B------:R-:W-:Y:S01]  /*d770*/  IADD3 R26, P1, PT, R53, R20.reuse, RZ ;  /* 0x00000014351a7210 */ /* 0x080fe20007f3e0ff */
[----:B------:R-:W-:Y:S01]  /*d780*/  UIMAD.WIDE UR4, UR4, 0x4, URZ ;  /* 0x00000004040478a5 */ /* 0x000fe2000f8e02ff */
[----:B------:R-:W-:Y:S01]  /*d790*/  IADD3 R34, P0, PT, R61, R20, RZ ;  /* 0x000000143d227210 */ /* 0x000fe20007f1e0ff */
[----:B------:R4:W-:Y:S01]  /*d7a0*/  STG.E.U16 desc[UR20][R10.64], R36 ;  /* 0x000000240a007986 */ /* 0x0009e2000c101514 */
[----:B------:R-:W-:Y:S01]  /*d7b0*/  F2FP.F16.F32.PACK_AB R42, R45, R42 ;  /* 0x0000002a2d2a723e */ /* 0x000fe200000000ff */
[----:B------:R-:W-:Y:S01]  /*d7c0*/  IMAD.HI R4, R2, 0x4, RZ ;  /* 0x0000000402047827 */ /* 0x000fe200078e02ff */
[----:B------:R-:W-:-:S02]  /*d7d0*/  LEA.HI.X.SX32 R19, R19, R21, 0x1, P2 ;  /* 0x0000001513137211 */ /* 0x000fc400010f0eff */
[----:B------:R-:W-:Y:S02]  /*d7e0*/  IADD3 R30, P4, PT, R57, R20, RZ ;  /* 0x00000014391e7210 */ /* 0x000fe40007f9e0ff */
[----:B------:R-:W-:Y:S02]  /*d7f0*/  F2FP.F16.F32.PACK_AB R44, R47, R44 ;  /* 0x0000002c2f2c723e */ /* 0x000fe400000000ff */
[----:B---3--:R-:W-:Y:S02]  /*d800*/  PRMT R9, R36, 0x7632, R9 ;  /* 0x0000763224097816 */ /* 0x008fe40000000009 */
[-C--:B------:R-:W-:Y:S02]  /*d810*/  LEA.HI.X.SX32 R27, R27, R21.reuse, 0x1, P1 ;  /* 0x000000151b1b7211 */ /* 0x080fe400008f0eff */
[----:B----4-:R-:W-:Y:S01]  /*d820*/  PRMT R11, R40, 0x7632, R11 ;  /* 0x00007632280b7816 */ /* 0x010fe2000000000b */
[----:B------:R3:W-:Y:S01]  /*d830*/  STG.E.U16 desc[UR20][R12.64], R9 ;  /* 0x000000090c007986 */ /* 0x0007e2000c101514 */
[----:B------:R-:W-:-:S02]  /*d840*/  LEA.HI.X.SX32 R35, R35, R21, 0x1, P0 ;  /* 0x0000001523237211 */ /* 0x000fc400000f0eff */
[----:B------:R-:W-:Y:S01]  /*d850*/  F2FP.F16.F32.PACK_AB R0, R49, R0 ;  /* 0x000000003100723e */ /* 0x000fe200000000ff */
[----:B------:R4:W-:Y:S01]  /*d860*/  STG.E.U16 desc[UR20][R14.64], R38 ;  /* 0x000000260e007986 */ /* 0x0009e2000c101514 */
[----:B------:R-:W-:-:S03]  /*d870*/  LEA.HI.X.SX32 R31, R31, R21, 0x1, P4 ;  /* 0x000000151f1f7211 */ /* 0x000fc600020f0eff */
[----:B------:R5:W-:Y:S01]  /*d880*/  STG.E.U16 desc[UR20][R16.64], R3 ;  /* 0x0000000310007986 */ /* 0x000be2000c101514 */
[----:B---3--:R-:W-:-:S03]  /*d890*/  PRMT R13, R42, 0x7632, R13 ;  /* 0x000076322a0d7816 */ /* 0x008fc6000000000d */
[----:B------:R3:W-:Y:S01]  /*d8a0*/  STG.E.U16 desc[UR20][R18.64], R40 ;  /* 0x0000002812007986 */ /* 0x0007e2000c101514 */
[----:B----4-:R-:W-:-:S03]  /*d8b0*/  PRMT R15, R44, 0x7632, R15 ;  /* 0x000076322c0f7816 */ /* 0x010fc6000000000f */
[----:B------:R3:W-:Y:S01]  /*d8c0*/  STG.E.U16 desc[UR20][R22.64], R11 ;  /* 0x0000000b16007986 */ /* 0x0007e2000c101514 */
[----:B-----5:R-:W-:-:S03]  /*d8d0*/  IMAD.SHL.U32 R3, R2, 0x4, RZ ;  /* 0x0000000402037824 */ /* 0x020fc600078e00ff */
[----:B------:R3:W-:Y:S01]  /*d8e0*/  STG.E.U16 desc[UR20][R24.64], R42 ;  /* 0x0000002a18007986 */ /* 0x0007e2000c101514 */
[----:B------:R-:W-:Y:S02]  /*d8f0*/  PRMT R17, R0, 0x7632, R17 ;  /* 0x0000763200117816 */ /* 0x000fe40000000011 */
[----:B0-----:R-:W-:Y:S01]  /*d900*/  IADD3 R2, P0, P1, R3, UR6, R6 ;  /* 0x0000000603027c10 */ /* 0x001fe2000f91e006 */
[----:B------:R3:W-:Y:S03]  /*d910*/  STG.E.U16 desc[UR20][R26.64], R13 ;  /* 0x0000000d1a007986 */ /* 0x0007e6000c101514 */
[----:B------:R-:W-:Y:S01]  /*d920*/  IADD3.X R3, PT, PT, R4, UR5, R7, P0, P1 ;  /* 0x0000000504037c10 */ /* 0x000fe200087e2407 */
[----:B------:R3:W-:Y:S04]  /*d930*/  STG.E.U16 desc[UR20][R28.64], R44 ;  /* 0x0000002c1c007986 */ /* 0x0007e8000c101514 */
[----:B------:R3:W-:Y:S04]  /*d940*/  STG.E.U16 desc[UR20][R30.64], R15 ;  /* 0x0000000f1e007986 */ /* 0x0007e8000c101514 */
[----:B------:R3:W-:Y:S04]  /*d950*/  STG.E.U16 desc[UR20][R32.64], R0 ;  /* 0x0000000020007986 */ /* 0x0007e8000c101514 */
[----:B------:R3:W-:Y:S04]  /*d960*/  STG.E.U16 desc[UR20][R34.64], R17 ;  /* 0x0000001122007986 */ /* 0x0007e8000c101514 */
[----:B------:R3:W-:Y:S01]  /*d970*/  STG.E desc[UR20][R2.64], R37 ;  /* 0x0000002502007986 */ /* 0x0007e2000c101914 */
[----:B-1----:R-:W-:Y:S06]  /*d980*/  BAR.SYNC.DEFER_BLOCKING 0x0 ;  /* 0x0000000000007b1d */ /* 0x002fec0000010000 */
[----:B------:R-:W-:Y:S05]  /*d990*/  BRA.U UP0, `(.L_x_20) ;  /* 0x0000000100a07547 */ /* 0x000fea000b800000 */
[----:B------:R-:W0:Y:S01]  /*d9a0*/  S2UR UR5, SR_CgaCtaId ;  /* 0x00000000000579c3 */ /* 0x000e220000008800 */
[----:B------:R-:W-:Y:S01]  /*d9b0*/  NOP ;  /* 0x0000000000007918 */ /* 0x000fe20000000000 */
[----:B------:R-:W-:Y:S01]  /*d9c0*/  UMOV UR4, 0x50 ;  /* 0x0000005000047882 */ /* 0x000fe20000000000 */
[----:B---3--:R-:W-:Y:S01]  /*d9d0*/  MOV R0, UR7 ;  /* 0x0000000700007c02 */ /* 0x008fe20008000f00 */
[----:B------:R-:W-:Y:S02]  /*d9e0*/  IMAD.MOV.U32 R3, RZ, RZ, 0xffff ;  /* 0x0000ffffff037424 */ /* 0x000fe400078e00ff */
[----:B------:R-:W-:Y:S01]  /*d9f0*/  IMAD.MOV.U32 R7, RZ, RZ, 0x1 ;  /* 0x00000001ff077424 */ /* 0x000fe200078e00ff */
[----:B------:R-:W-:-:S04]  /*da00*/  LOP3.LUT R0, R0, 0xffff, RZ, 0xc0, !PT ;  /* 0x0000ffff00007812 */ /* 0x000fc800078ec0ff */
[----:B------:R-:W-:-:S04]  /*da10*/  SHF.R.U32.HI R0, RZ, 0x5, R0 ;  /* 0x00000005ff007819 */ /* 0x000fc80000011600 */
[----:B------:R-:W-:Y:S02]  /*da20*/  IADD3 R2, PT, PT, R0, 0x10, RZ ;  /* 0x0000001000027810 */ /* 0x000fe40007ffe0ff */
[----:B------:R-:W-:Y:S01]  /*da30*/  SHF.L.U32 R0, R3, R0, RZ ;  /* 0x0000000003007219 */ /* 0x000fe200000006ff */
[----:B0-----:R-:W-:Y:S01]  /*da40*/  ULEA UR6, UR5, UR4, 0x18 ;  /* 0x0000000405067291 */ /* 0x001fe2000f8ec0ff */
[----:B------:R-:W-:-:S04]  /*da50*/  SHF.L.U32 R3, R7, R2, RZ ;  /* 0x0000000207037219 */ /* 0x000fc800000006ff */
[----:B------:R-:W-:-:S04]  /*da60*/  LOP3.LUT R0, R3, R0, RZ, 0xfc, !PT ;  /* 0x0000000003007212 */ /* 0x000fc800078efcff */
[----:B------:R-:W0:Y:S01]  /*da70*/  LDS R5, [UR6] ;  /* 0x00000006ff057984 */ /* 0x000e220008000800 */
[C---:B------:R-:W-:Y:S02]  /*da80*/  LOP3.LUT R2, R0.reuse, 0xffff, RZ, 0xc0, !PT ;  /* 0x0000ffff00027812 */ /* 0x040fe400078ec0ff */
[----:B0-----:R-:W-:-:S04]  /*da90*/  LOP3.LUT R3, R0, 0xffff, R5, 0x80, !PT ;  /* 0x0000ffff00037812 */ /* 0x001fc800078e8005 */
[----:B------:R-:W-:-:S13]  /*daa0*/  ISETP.NE.AND P0, PT, R3, R2, PT ;  /* 0x000000020300720c */ /* 0x000fda0003f05270 */
[----:B------:R-:W-:Y:S05]  /*dab0*/  @P0 BRA `(.L_x_21) ;  /* 0x0000000000500947 */ /* 0x000fea0003800000 */
[----:B------:R-:W-:Y:S02]  /*dac0*/  SHF.R.U32.HI R5, RZ, 0x10, R5 ;  /* 0x00000010ff057819 */ /* 0x000fe40000011605 */
[----:B------:R-:W-:-:S04]  /*dad0*/  SHF.R.U32.HI R2, RZ, 0x10, R0 ;  /* 0x00000010ff027819 */ /* 0x000fc80000011600 */
[----:B------:R-:W-:-:S04]  /*dae0*/  LOP3.LUT R5, R5, R2, RZ, 0xc0, !PT ;  /* 0x0000000205057212 */ /* 0x000fc800078ec0ff */
[----:B------:R-:W-:-:S13]  /*daf0*/  ISETP.NE.AND P0, PT, R5, R2, PT ;  /* 0x000000020500720c */ /* 0x000fda0003f05270 */
[----:B------:R-:W-:Y:S05]  /*db00*/  @P0 BRA `(.L_x_22) ;  /* 0x0000000000300947 */ /* 0x000fea0003800000 */
[----:B------:R-:W-:Y:S01]  /*db10*/  R2UR UR4, R0 ;  /* 0x00000000000472ca */ /* 0x000fe200000e0000 */
[----:B------:R-:W-:Y:S01]  /*db20*/  VOTEU.ANY UR5, UPT, PT ;  /* 0x0000000000057886 */ /* 0x000fe200038e0100 */
[----:B------:R-:W0:Y:S01]  /*db30*/  S2R R0, SR_LANEID ;  /* 0x0000000000007919 */ /* 0x000e220000000000 */
[----:B------:R-:W-:-:S10]  /*db40*/  UFLO.U32 UR5, UR5 ;  /* 0x00000005000572bd */ /* 0x000fd400080e0000 */
[----:B------:R-:W-:-:S06]  /*db50*/  ULOP3.LUT UR4, URZ, UR4, URZ, 0x33, !UPT ;  /* 0x00000004ff047292 */ /* 0x000fcc000f8e33ff */
[----:B------:R-:W-:-:S04]  /*db60*/  IMAD.U32 R2, RZ, RZ, UR4 ;  /* 0x00000004ff027e24 */ /* 0x000fc8000f8e00ff */
[----:B--2---:R-:W1:Y:S02]  /*db70*/  REDUX UR7, R2 ;  /* 0x00000000020773c4 */ /* 0x004e640000000000 */
[----:B------:R4:W-:Y:S01]  /*db80*/  UTCATOMSWS.AND URZ, UR4 ;  /* 0x0000000400ff79e3 */ /* 0x0009e20008000000 */
[----:B0-----:R-:W-:Y:S01]  /*db90*/  ISETP.EQ.U32.AND P0, PT, R0, UR5, PT ;  /* 0x0000000500007c0c */ /* 0x001fe2000bf02070 */
[----:B-1----:R-:W-:-:S12]  /*dba0*/  IMAD.U32 R0, RZ, RZ, UR7 ;  /* 0x00000007ff007e24 */ /* 0x002fd8000f8e00ff */
[----:B------:R4:W-:Y:S01]  /*dbb0*/  @P0 ATOMS.AND RZ, [UR6], R0 ;  /* 0x00000000ffff098c */ /* 0x0009e2000a800006 */
[----:B------:R-:W-:Y:S05]  /*dbc0*/  BRA `(.L_x_20) ;  /* 0x0000000000147947 */ /* 0x000fea0003800000 */
.L_x_22:
[----:B------:R-:W-:-:S07]  /*dbd0*/  MOV R2, 0xdbf0 ;  /* 0x0000dbf000027802 */ /* 0x000fce0000000f00 */
[----:B--2---:R-:W-:Y:S05]  /*dbe0*/  CALL.REL.NOINC `($__internal_0_$__cuda_sm10x_tcgen05_guardrail_trap_col_being_dealloced_not_returned_by_alloc) ;  /* 0x0000000000447944 */ /* 0x004fea0003c00000 */
[----:B------:R-:W-:Y:S05]  /*dbf0*/  BRA `(.L_x_20) ;  /* 0x0000000000087947 */ /* 0x000fea0003800000 */
.L_x_21:
[----:B------:R-:W-:-:S07]  /*dc00*/  MOV R2, 0xdc20 ;  /* 0x0000dc2000027802 */ /* 0x000fce0000000f00 */
[----:B--2---:R-:W-:Y:S05]  /*dc10*/  CALL.REL.NOINC `($__internal_2_$__cuda_sm10x_tcgen05_guardrail_trap_unallocated_columns_being_dealloced) ;  /* 0x0000000000507944 */ /* 0x004fea0003c00000 */
.L_x_20:
[----:B------:R-:W-:Y:S01]  /*dc20*/  NOP ;  /* 0x0000000000007918 */ /* 0x000fe20000000000 */
[----:B--2-4-:R-:W-:Y:S05]  /*dc30*/  EXIT ;  /* 0x000000000000794d */ /* 0x014fea0003800000 */
.L_x_8:
[----:B------:R-:W1:Y:S02]  /*dc40*/  SYNCS.PHASECHK.TRANS64.TRYWAIT P2, [UR5+0x3000], RZ ;  /* 0x003000ffff0075a7 */ /* 0x000e640008041105 */
[----:B-1----:R-:W-:Y:S05]  /*dc50*/  @!P2 BRA `(.L_x_8) ;  /* 0xfffffffc00f8a947 */ /* 0x002fea000383ffff */
[----:B------:R-:W-:Y:S05]  /*dc60*/  BRA `(.L_x_7) ;  /* 0xffffff3400f07947 */ /* 0x000fea000383ffff */
.L_x_14:
[----:B------:R-:W1:Y:S02]  /*dc70*/  SYNCS.PHASECHK.TRANS64.TRYWAIT P0, [UR5+0x5010], RZ ;  /* 0x005010ffff0075a7 */ /* 0x000e640008001105 */
[----:B-1----:R-:W-:Y:S05]  /*dc80*/  @!P0 BRA `(.L_x_14) ;  /* 0xfffffffc00f88947 */ /* 0x002fea000383ffff */
[----:B------:R-:W-:Y:S05]  /*dc90*/  BRA `(.L_x_23) ;  /* 0xffffff9400307947 */ /* 0x000fea000383ffff */
.L_x_15:
[----:B------:R-:W0:Y:S02]  /*dca0*/  SYNCS.PHASECHK.TRANS64.TRYWAIT P0, [UR16], R71 ;  /* 0x00000047ff0075a7 */ /* 0x000e240008001110 */
[----:B0-----:R-:W-:Y:S05]  /*dcb0*/  @!P0 BRA `(.L_x_15) ;  /* 0xfffffffc00f88947 */ /* 0x001fea000383ffff */
[----:B------:R-:W-:Y:S05]  /*dcc0*/  BRA `(.L_x_24) ;  /* 0xffffffd400087947 */ /* 0x000fea000383ffff */
.L_x_19:
[----:B------:R-:W0:Y:S02]  /*dcd0*/  SYNCS.PHASECHK.TRANS64.TRYWAIT P2, [UR16], R4 ;  /* 0x00000004ff0075a7 */ /* 0x000e240008041110 */
[----:B0-----:R-:W-:Y:S05]  /*dce0*/  @!P2 BRA `(.L_x_19) ;  /* 0xfffffffc00f8a947 */ /* 0x001fea000383ffff */
[----:B------:R-:W-:Y:S05]  /*dcf0*/  BRA `(.L_x_18) ;  /* 0xfffffff000587947 */ /* 0x000fea000383ffff */
        .weak           $__internal_0_$__cuda_sm10x_tcgen05_guardrail_trap_col_being_dealloced_not_returned_by_alloc
        .type           $__internal_0_$__cuda_sm10x_tcgen05_guardrail_trap_col_being_dealloced_not_returned_by_alloc,@function
        .size           $__internal_0_$__cuda_sm10x_tcgen05_guardrail_trap_col_being_dealloced_not_returned_by_alloc,($__internal_1_$__cuda_sm10x_tcgen05_guardrail_trap_phase_invalid_during_alloc - $__internal_0_$__cuda_sm10x_tcgen05_guardrail_trap_col_being_dealloced_not_returned_by_alloc)
$__internal_0_$__cuda_sm10x_tcgen05_guardrail_trap_col_being_dealloced_not_returned_by_alloc:
[----:B------:R-:W-:Y:S05]  /*dd00*/  BPT.TRAP 0x1 ;  /* 0x000000040000795c */ /* 0x000fea0000300000 */
[----:B------:R-:W-:-:S04]  /*dd10*/  HFMA2 R3, -RZ, RZ, 0, 0 ;  /* 0x00000000ff037431 */ /* 0x000fc800000001ff */
[----:B------:R-:W-:Y:S05]  /*dd20*/  RET.REL.NODEC R2 `(attn_fwd) ;  /* 0xffffff2002b47950 */ /* 0x000fea0003c3ffff */
        .weak           $__internal_1_$__cuda_sm10x_tcgen05_guardrail_trap_phase_invalid_during_alloc
        .type           $__internal_1_$__cuda_sm10x_tcgen05_guardrail_trap_phase_invalid_during_alloc,@function
        .size           $__internal_1_$__cuda_sm10x_tcgen05_guardrail_trap_phase_invalid_during_alloc,($__internal_2_$__cuda_sm10x_tcgen05_guardrail_trap_unallocated_columns_being_dealloced - $__internal_1_$__cuda_sm10x_tcgen05_guardrail_trap_phase_invalid_during_alloc)
$__internal_1_$__cuda_sm10x_tcgen05_guardrail_trap_phase_invalid_during_alloc:
[----:B------:R-:W-:Y:S05]  /*dd30*/  BPT.TRAP 0x1 ;  /* 0x000000040000795c */ /* 0x000fea0000300000 */
[----:B------:R-:W-:-:S04]  /*dd40*/  IMAD.MOV.U32 R3, RZ, RZ, 0x0 ;  /* 0x00000000ff037424 */ /* 0x000fc800078e00ff */
[----:B------:R-:W-:Y:S05]  /*dd50*/  RET.REL.NODEC R2 `(attn_fwd) ;  /* 0xffffff2002a87950 */ /* 0x000fea0003c3ffff */
        .weak           $__internal_2_$__cuda_sm10x_tcgen05_guardrail_trap_unallocated_columns_being_dealloced
        .type           $__internal_2_$__cuda_sm10x_tcgen05_guardrail_trap_unallocated_columns_being_dealloced,@function
        .size           $__internal_2_$__cuda_sm10x_tcgen05_guardrail_trap_unallocated_columns_being_dealloced,(.L_x_28 - $__internal_2_$__cuda_sm10x_tcgen05_guardrail_trap_unallocated_columns_being_dealloced)
$__internal_2_$__cuda_sm10x_tcgen05_guardrail_trap_unallocated_columns_being_dealloced:
[----:B------:R-:W-:Y:S05]  /*dd60*/  BPT.TRAP 0x1 ;  /* 0x000000040000795c */ /* 0x000fea0000300000 */
[----:B------:R-:W-:-:S04]  /*dd70*/  MOV R3, 0x0 ;  /* 0x0000000000037802 */ /* 0x000fc80000000f00 */
[----:B------:R-:W-:Y:S05]  /*dd80*/  RET.REL.NODEC R2 `(attn_fwd) ;  /* 0xffffff20029c7950 */ /* 0x000fea0003c3ffff */
.L_x_25:
[----:B------:R-:W-:-:S00]  /*dd90*/  BRA `(.L_x_25) ;  /* 0xfffffffc00fc7947 */ /* 0x000fc0000383ffff */
[----:B------:R-:W-:-:S00]  /*dda0*/  NOP ;  /* 0x0000000000007918 */ /* 0x000fc00000000000 */
        /* <DEDUP_REMOVED lines=13> */
.L_x_28:


//--------------------- .nv.global.init           --------------------------
	.section	.nv.global.init,"aw",@progbits
.nv.global.init:
	.type		_$_str,@object
	.size		_$_str,(.L_3 - _$_str)
_$_str:
        /*0000*/ 	.byte	0x5f, 0x5f, 0x43, 0x55, 0x44, 0x41, 0x5f, 0x46, 0x54, 0x5a, 0x00
.L_3:


//--------------------- .nv.shared.attn_fwd       --------------------------
	.section	.nv.shared.attn_fwd,"aw",@nobits
	.sectionflags	@""
	.align	16
	.zero		1024


//--------------------- .nv.shared.reserved.0     --------------------------
	.section	.nv.shared.reserved.0,"aw",@nobits
	.align	8
	.weak		__nv_reservedSMEM_offset_0_alias
	.size		__nv_reservedSMEM_offset_0_alias, 0, 64
	.other		__nv_reservedSMEM_offset_0_alias,@"STO_CUDA_RESERVED_SHARED STV_DEFAULT"
__nv_reservedSMEM_offset_0_alias:
	.zero		0
.nv.shared.reserved.0:
	.zero		64
	.weak		__nv_reservedSMEM_allocation_phase
	.type		__nv_reservedSMEM_allocation_phase,@object
	.size		__nv_reservedSMEM_allocation_phase,(.L_0 - __nv_reservedSMEM_allocation_phase)
__nv_reservedSMEM_allocation_phase:
	.zero		1
.L_0:
	.zero		7
	.weak		__nv_reservedSMEM_devtool_atexit_pc
	.type		__nv_reservedSMEM_devtool_atexit_pc,@object
	.size		__nv_reservedSMEM_devtool_atexit_pc,(__nv_reservedSMEM_allocation_mask - __nv_reservedSMEM_devtool_atexit_pc)
__nv_reservedSMEM_devtool_atexit_pc:
	.zero		8
	.weak		__nv_reservedSMEM_allocation_mask
	.type		__nv_reservedSMEM_allocation_mask,@object
	.size		__nv_reservedSMEM_allocation_mask,(.L_2 - __nv_reservedSMEM_allocation_mask)
__nv_reservedSMEM_allocation_mask:
	.zero		4
.L_2:


//--------------------- .nv.constant0.attn_fwd    --------------------------
	.section	.nv.constant0.attn_fwd,"a",@progbits
	.sectionflags	@""
	.align	4
.nv.constant0.attn_fwd:
	.zero		1032


//--------------------- SYMBOLS --------------------------

	.type		.nv.reservedSmem.offset0,@object
	.size		.nv.reservedSmem.offset0,0x4
	.type		.nv.reservedSmem.cap,@object
	.size		.nv.reservedSmem.cap,0x4
